//
// Generated by NVIDIA NVVM Compiler
//
// Compiler Build ID: CL-36424714
// Cuda compilation tools, release 13.0, V13.0.88
// Based on NVVM 20.0.0
//

.version 9.0
.target sm_100
.address_size 64

	// .globl	_Z11proc_1_globPiiii
// _ZZ11proc_1_globPiiiiE6k_k_sm has been demoted
// _ZZ11proc_2_globPiiiiiE6i_k_sm has been demoted
// _ZZ11proc_2_globPiiiiiE6k_j_sm has been demoted
// _ZZ11proc_2_globPiiiiiE6k_k_sm has been demoted
// _ZZ11proc_3_globPiiiiiiE6i_k_sm has been demoted
// _ZZ11proc_3_globPiiiiiiE6k_j_sm has been demoted

.visible .entry _Z11proc_1_globPiiii(
	.param .u64 .ptr .align 1 _Z11proc_1_globPiiii_param_0,
	.param .u32 _Z11proc_1_globPiiii_param_1,
	.param .u32 _Z11proc_1_globPiiii_param_2,
	.param .u32 _Z11proc_1_globPiiii_param_3
)
{
	.reg .pred 	%p<10>;
	.reg .b32 	%r<77>;
	.reg .b64 	%rd<7>;
	// demoted variable
	.shared .align 4 .b8 _ZZ11proc_1_globPiiiiE6k_k_sm[16384];
	ld.param.u64 	%rd3, [_Z11proc_1_globPiiii_param_0];
	ld.param.u32 	%r31, [_Z11proc_1_globPiiii_param_1];
	ld.param.u32 	%r32, [_Z11proc_1_globPiiii_param_3];
	cvta.to.global.u64 	%rd4, %rd3;
	mov.u32 	%r33, %tid.y;
	mov.u32 	%r34, %tid.x;
	shl.b32 	%r35, %r31, 6;
	add.s32 	%r36, %r35, %r33;
	add.s32 	%r37, %r35, %r34;
	mad.lo.s32 	%r38, %r36, %r32, %r37;
	shl.b32 	%r39, %r33, 8;
	mov.u32 	%r40, _ZZ11proc_1_globPiiiiE6k_k_sm;
	add.s32 	%r41, %r40, %r39;
	mul.wide.s32 	%rd5, %r38, 4;
	add.s64 	%rd1, %rd4, %rd5;
	ld.global.u32 	%r42, [%rd1];
	shl.b32 	%r43, %r34, 2;
	add.s32 	%r1, %r41, %r43;
	st.shared.u32 	[%r1], %r42;
	ld.global.u32 	%r44, [%rd1+128];
	st.shared.u32 	[%r1+128], %r44;
	shl.b32 	%r45, %r32, 5;
	add.s32 	%r46, %r38, %r45;
	mul.wide.s32 	%rd6, %r46, 4;
	add.s64 	%rd2, %rd4, %rd6;
	ld.global.u32 	%r47, [%rd2];
	st.shared.u32 	[%r1+8192], %r47;
	ld.global.u32 	%r48, [%rd2+128];
	st.shared.u32 	[%r1+8320], %r48;
	bar.sync 	0;
	add.s32 	%r49, %r43, %r40;
	add.s32 	%r71, %r49, 256;
	add.s32 	%r70, %r41, 8196;
	mov.b32 	%r72, 256;
$L__BB0_1:
	ld.shared.u32 	%r73, [%r70+-8196];
	ld.shared.u32 	%r50, [%r71+-256];
	add.s32 	%r8, %r50, %r73;
	ld.shared.u32 	%r51, [%r1];
	setp.ge.s32 	%p1, %r8, %r51;
	@%p1 bra 	$L__BB0_3;
	st.shared.u32 	[%r1], %r8;
	ld.shared.u32 	%r73, [%r70+-8196];
$L__BB0_3:
	ld.shared.u32 	%r52, [%r71+-128];
	add.s32 	%r11, %r52, %r73;
	ld.shared.u32 	%r53, [%r1+128];
	setp.ge.s32 	%p2, %r11, %r53;
	@%p2 bra 	$L__BB0_5;
	st.shared.u32 	[%r1+128], %r11;
$L__BB0_5:
	ld.shared.u32 	%r74, [%r70+-4];
	ld.shared.u32 	%r54, [%r71+-256];
	add.s32 	%r13, %r54, %r74;
	ld.shared.u32 	%r55, [%r1+8192];
	setp.ge.s32 	%p3, %r13, %r55;
	@%p3 bra 	$L__BB0_7;
	st.shared.u32 	[%r1+8192], %r13;
	ld.shared.u32 	%r74, [%r70+-4];
$L__BB0_7:
	ld.shared.u32 	%r56, [%r71+-128];
	add.s32 	%r16, %r56, %r74;
	ld.shared.u32 	%r57, [%r1+8320];
	setp.ge.s32 	%p4, %r16, %r57;
	@%p4 bra 	$L__BB0_9;
	st.shared.u32 	[%r1+8320], %r16;
$L__BB0_9:
	bar.sync 	0;
	ld.shared.u32 	%r75, [%r70+-8192];
	ld.shared.u32 	%r58, [%r71];
	add.s32 	%r18, %r58, %r75;
	ld.shared.u32 	%r59, [%r1];
	setp.ge.s32 	%p5, %r18, %r59;
	@%p5 bra 	$L__BB0_11;
	st.shared.u32 	[%r1], %r18;
	ld.shared.u32 	%r75, [%r70+-8192];
$L__BB0_11:
	ld.shared.u32 	%r60, [%r71+128];
	add.s32 	%r21, %r60, %r75;
	ld.shared.u32 	%r61, [%r1+128];
	setp.ge.s32 	%p6, %r21, %r61;
	@%p6 bra 	$L__BB0_13;
	st.shared.u32 	[%r1+128], %r21;
$L__BB0_13:
	ld.shared.u32 	%r76, [%r70];
	ld.shared.u32 	%r62, [%r71];
	add.s32 	%r23, %r62, %r76;
	ld.shared.u32 	%r63, [%r1+8192];
	setp.ge.s32 	%p7, %r23, %r63;
	@%p7 bra 	$L__BB0_15;
	st.shared.u32 	[%r1+8192], %r23;
	ld.shared.u32 	%r76, [%r70];
$L__BB0_15:
	ld.shared.u32 	%r64, [%r71+128];
	add.s32 	%r26, %r64, %r76;
	ld.shared.u32 	%r65, [%r1+8320];
	setp.ge.s32 	%p8, %r26, %r65;
	@%p8 bra 	$L__BB0_17;
	st.shared.u32 	[%r1+8320], %r26;
$L__BB0_17:
	bar.sync 	0;
	add.s32 	%r72, %r72, 512;
	add.s32 	%r71, %r71, 512;
	add.s32 	%r70, %r70, 8;
	setp.ne.s32 	%p9, %r72, 16640;
	@%p9 bra 	$L__BB0_1;
	ld.shared.u32 	%r66, [%r1];
	st.global.u32 	[%rd1], %r66;
	ld.shared.u32 	%r67, [%r1+128];
	st.global.u32 	[%rd1+128], %r67;
	ld.shared.u32 	%r68, [%r1+8192];
	st.global.u32 	[%rd2], %r68;
	ld.shared.u32 	%r69, [%r1+8320];
	st.global.u32 	[%rd2+128], %r69;
	ret;

}
	// .globl	_Z11proc_2_globPiiiii
.visible .entry _Z11proc_2_globPiiiii(
	.param .u64 .ptr .align 1 _Z11proc_2_globPiiiii_param_0,
	.param .u32 _Z11proc_2_globPiiiii_param_1,
	.param .u32 _Z11proc_2_globPiiiii_param_2,
	.param .u32 _Z11proc_2_globPiiiii_param_3,
	.param .u32 _Z11proc_2_globPiiiii_param_4
)
{
	.reg .pred 	%p<10>;
	.reg .b32 	%r<108>;
	.reg .b64 	%rd<15>;
	// demoted variable
	.shared .align 4 .b8 _ZZ11proc_2_globPiiiiiE6i_k_sm[16384];
	// demoted variable
	.shared .align 4 .b8 _ZZ11proc_2_globPiiiiiE6k_j_sm[16384];
	// demoted variable
	.shared .align 4 .b8 _ZZ11proc_2_globPiiiiiE6k_k_sm[16384];
	ld.param.u64 	%rd5, [_Z11proc_2_globPiiiii_param_0];
	ld.param.u32 	%r38, [_Z11proc_2_globPiiiii_param_1];
	ld.param.u32 	%r39, [_Z11proc_2_globPiiiii_param_2];
	ld.param.u32 	%r40, [_Z11proc_2_globPiiiii_param_4];
	cvta.to.global.u64 	%rd6, %rd5;
	mov.u32 	%r41, %ctaid.x;
	add.s32 	%r42, %r38, %r41;
	mov.u32 	%r43, %tid.y;
	mov.u32 	%r44, %tid.x;
	shl.b32 	%r45, %r39, 6;
	add.s32 	%r46, %r45, %r43;
	add.s32 	%r47, %r45, %r44;
	mul.lo.s32 	%r48, %r46, %r40;
	add.s32 	%r49, %r47, %r48;
	shl.b32 	%r50, %r43, 8;
	mov.u32 	%r105, _ZZ11proc_2_globPiiiiiE6k_k_sm;
	add.s32 	%r51, %r105, %r50;
	mul.wide.s32 	%rd7, %r49, 4;
	add.s64 	%rd8, %rd6, %rd7;
	ld.global.u32 	%r52, [%rd8];
	shl.b32 	%r53, %r44, 2;
	add.s32 	%r54, %r51, %r53;
	st.shared.u32 	[%r54], %r52;
	ld.global.u32 	%r55, [%rd8+128];
	st.shared.u32 	[%r54+128], %r55;
	shl.b32 	%r56, %r40, 5;
	add.s32 	%r57, %r48, %r56;
	add.s32 	%r58, %r47, %r57;
	mul.wide.s32 	%rd9, %r58, 4;
	add.s64 	%rd10, %rd6, %rd9;
	ld.global.u32 	%r59, [%rd10];
	st.shared.u32 	[%r54+8192], %r59;
	ld.global.u32 	%r60, [%rd10+128];
	st.shared.u32 	[%r54+8320], %r60;
	shl.b32 	%r61, %r42, 6;
	add.s32 	%r62, %r61, %r43;
	mad.lo.s32 	%r63, %r62, %r40, %r47;
	mov.u32 	%r64, _ZZ11proc_2_globPiiiiiE6i_k_sm;
	add.s32 	%r65, %r64, %r50;
	mul.wide.s32 	%rd11, %r63, 4;
	add.s64 	%rd1, %rd6, %rd11;
	ld.global.u32 	%r66, [%rd1];
	add.s32 	%r1, %r65, %r53;
	st.shared.u32 	[%r1], %r66;
	ld.global.u32 	%r67, [%rd1+128];
	st.shared.u32 	[%r1+128], %r67;
	add.s32 	%r68, %r63, %r56;
	mul.wide.s32 	%rd12, %r68, 4;
	add.s64 	%rd2, %rd6, %rd12;
	ld.global.u32 	%r69, [%rd2];
	st.shared.u32 	[%r1+8192], %r69;
	ld.global.u32 	%r70, [%rd2+128];
	st.shared.u32 	[%r1+8320], %r70;
	add.s32 	%r71, %r61, %r44;
	add.s32 	%r72, %r71, %r48;
	mov.u32 	%r73, _ZZ11proc_2_globPiiiiiE6k_j_sm;
	add.s32 	%r74, %r73, %r50;
	mul.wide.s32 	%rd13, %r72, 4;
	add.s64 	%rd3, %rd6, %rd13;
	ld.global.u32 	%r75, [%rd3];
	add.s32 	%r2, %r74, %r53;
	st.shared.u32 	[%r2], %r75;
	ld.global.u32 	%r76, [%rd3+128];
	st.shared.u32 	[%r2+128], %r76;
	add.s32 	%r77, %r71, %r57;
	mul.wide.s32 	%rd14, %r77, 4;
	add.s64 	%rd4, %rd6, %rd14;
	ld.global.u32 	%r78, [%rd4];
	st.shared.u32 	[%r2+8192], %r78;
	ld.global.u32 	%r79, [%rd4+128];
	st.shared.u32 	[%r2+8320], %r79;
	bar.sync 	0;
	add.s32 	%r3, %r53, 128;
	add.s32 	%r80, %r50, 8192;
	add.s32 	%r104, %r105, %r80;
	add.s32 	%r102, %r73, %r3;
	add.s32 	%r101, %r64, %r80;
	mov.b32 	%r103, 128;
$L__BB1_1:
	ld.shared.u32 	%r106, [%r101+-8192];
	add.s32 	%r13, %r105, %r3;
	ld.shared.u32 	%r14, [%r13+-128];
	add.s32 	%r15, %r14, %r106;
	ld.shared.u32 	%r81, [%r1];
	setp.ge.s32 	%p1, %r15, %r81;
	@%p1 bra 	$L__BB1_3;
	st.shared.u32 	[%r1], %r15;
	ld.shared.u32 	%r106, [%r101+-8192];
$L__BB1_3:
	ld.shared.u32 	%r18, [%r13];
	add.s32 	%r19, %r18, %r106;
	ld.shared.u32 	%r82, [%r1+128];
	setp.ge.s32 	%p2, %r19, %r82;
	@%p2 bra 	$L__BB1_5;
	st.shared.u32 	[%r1+128], %r19;
$L__BB1_5:
	ld.shared.u32 	%r107, [%r101];
	add.s32 	%r21, %r14, %r107;
	ld.shared.u32 	%r83, [%r1+8192];
	setp.ge.s32 	%p3, %r21, %r83;
	@%p3 bra 	$L__BB1_7;
	st.shared.u32 	[%r1+8192], %r21;
	ld.shared.u32 	%r107, [%r101];
$L__BB1_7:
	add.s32 	%r24, %r18, %r107;
	ld.shared.u32 	%r84, [%r1+8320];
	setp.ge.s32 	%p4, %r24, %r84;
	@%p4 bra 	$L__BB1_9;
	st.shared.u32 	[%r1+8320], %r24;
$L__BB1_9:
	ld.shared.u32 	%r25, [%r104+-8192];
	ld.shared.u32 	%r85, [%r102+-128];
	add.s32 	%r26, %r85, %r25;
	ld.shared.u32 	%r86, [%r2];
	setp.ge.s32 	%p5, %r26, %r86;
	@%p5 bra 	$L__BB1_11;
	st.shared.u32 	[%r2], %r26;
$L__BB1_11:
	ld.shared.u32 	%r87, [%r102];
	add.s32 	%r27, %r87, %r25;
	ld.shared.u32 	%r88, [%r2+128];
	setp.ge.s32 	%p6, %r27, %r88;
	@%p6 bra 	$L__BB1_13;
	st.shared.u32 	[%r2+128], %r27;
$L__BB1_13:
	ld.shared.u32 	%r28, [%r104];
	ld.shared.u32 	%r89, [%r102+-128];
	add.s32 	%r29, %r89, %r28;
	ld.shared.u32 	%r90, [%r2+8192];
	setp.ge.s32 	%p7, %r29, %r90;
	@%p7 bra 	$L__BB1_15;
	st.shared.u32 	[%r2+8192], %r29;
$L__BB1_15:
	ld.shared.u32 	%r91, [%r102];
	add.s32 	%r30, %r91, %r28;
	ld.shared.u32 	%r92, [%r2+8320];
	setp.ge.s32 	%p8, %r30, %r92;
	@%p8 bra 	$L__BB1_17;
	st.shared.u32 	[%r2+8320], %r30;
$L__BB1_17:
	bar.sync 	0;
	add.s32 	%r105, %r105, 256;
	add.s32 	%r104, %r104, 4;
	add.s32 	%r103, %r103, 256;
	add.s32 	%r102, %r102, 256;
	add.s32 	%r101, %r101, 4;
	setp.ne.s32 	%p9, %r103, 16512;
	@%p9 bra 	$L__BB1_1;
	ld.shared.u32 	%r93, [%r1];
	st.global.u32 	[%rd1], %r93;
	ld.shared.u32 	%r94, [%r1+128];
	st.global.u32 	[%rd1+128], %r94;
	ld.shared.u32 	%r95, [%r1+8192];
	st.global.u32 	[%rd2], %r95;
	ld.shared.u32 	%r96, [%r1+8320];
	st.global.u32 	[%rd2+128], %r96;
	ld.shared.u32 	%r97, [%r2];
	st.global.u32 	[%rd3], %r97;
	ld.shared.u32 	%r98, [%r2+128];
	st.global.u32 	[%rd3+128], %r98;
	ld.shared.u32 	%r99, [%r2+8192];
	st.global.u32 	[%rd4], %r99;
	ld.shared.u32 	%r100, [%r2+8320];
	st.global.u32 	[%rd4+128], %r100;
	ret;

}
	// .globl	_Z11proc_3_globPiiiiii
.visible .entry _Z11proc_3_globPiiiiii(
	.param .u64 .ptr .align 1 _Z11proc_3_globPiiiiii_param_0,
	.param .u32 _Z11proc_3_globPiiiiii_param_1,
	.param .u32 _Z11proc_3_globPiiiiii_param_2,
	.param .u32 _Z11proc_3_globPiiiiii_param_3,
	.param .u32 _Z11proc_3_globPiiiiii_param_4,
	.param .u32 _Z11proc_3_globPiiiiii_param_5
)
{
	.reg .pred 	%p<2>;
	.reg .b32 	%r<116>;
	.reg .b64 	%rd<15>;
	// demoted variable
	.shared .align 4 .b8 _ZZ11proc_3_globPiiiiiiE6i_k_sm[16384];
	// demoted variable
	.shared .align 4 .b8 _ZZ11proc_3_globPiiiiiiE6k_j_sm[16384];
	ld.param.u64 	%rd3, [_Z11proc_3_globPiiiiii_param_0];
	ld.param.u32 	%r22, [_Z11proc_3_globPiiiiii_param_1];
	ld.param.u32 	%r23, [_Z11proc_3_globPiiiiii_param_2];
	ld.param.u32 	%r24, [_Z11proc_3_globPiiiiii_param_3];
	ld.param.u32 	%r25, [_Z11proc_3_globPiiiiii_param_5];
	cvta.to.global.u64 	%rd4, %rd3;
	mov.u32 	%r26, %ctaid.y;
	add.s32 	%r27, %r22, %r26;
	mov.u32 	%r28, %ctaid.x;
	add.s32 	%r29, %r23, %r28;
	mov.u32 	%r30, %tid.y;
	mov.u32 	%r31, %tid.x;
	shl.b32 	%r32, %r27, 6;
	add.s32 	%r33, %r32, %r30;
	shl.b32 	%r34, %r24, 6;
	add.s32 	%r35, %r34, %r31;
	mul.lo.s32 	%r36, %r33, %r25;
	add.s32 	%r37, %r35, %r36;
	shl.b32 	%r38, %r30, 8;
	mov.u32 	%r39, _ZZ11proc_3_globPiiiiiiE6i_k_sm;
	add.s32 	%r40, %r39, %r38;
	mul.wide.s32 	%rd5, %r37, 4;
	add.s64 	%rd6, %rd4, %rd5;
	ld.global.u32 	%r41, [%rd6];
	shl.b32 	%r42, %r31, 2;
	add.s32 	%r43, %r40, %r42;
	st.shared.u32 	[%r43], %r41;
	ld.global.u32 	%r44, [%rd6+128];
	st.shared.u32 	[%r43+128], %r44;
	shl.b32 	%r45, %r25, 5;
	add.s32 	%r46, %r36, %r45;
	add.s32 	%r47, %r35, %r46;
	mul.wide.s32 	%rd7, %r47, 4;
	add.s64 	%rd8, %rd4, %rd7;
	ld.global.u32 	%r48, [%rd8];
	st.shared.u32 	[%r43+8192], %r48;
	ld.global.u32 	%r49, [%rd8+128];
	st.shared.u32 	[%r43+8320], %r49;
	add.s32 	%r50, %r34, %r30;
	shl.b32 	%r51, %r29, 6;
	add.s32 	%r52, %r51, %r31;
	mad.lo.s32 	%r53, %r50, %r25, %r52;
	mov.u32 	%r54, _ZZ11proc_3_globPiiiiiiE6k_j_sm;
	add.s32 	%r55, %r54, %r38;
	mul.wide.s32 	%rd9, %r53, 4;
	add.s64 	%rd10, %rd4, %rd9;
	ld.global.u32 	%r56, [%rd10];
	add.s32 	%r57, %r55, %r42;
	st.shared.u32 	[%r57], %r56;
	ld.global.u32 	%r58, [%rd10+128];
	st.shared.u32 	[%r57+128], %r58;
	add.s32 	%r59, %r53, %r45;
	mul.wide.s32 	%rd11, %r59, 4;
	add.s64 	%rd12, %rd4, %rd11;
	ld.global.u32 	%r60, [%rd12];
	st.shared.u32 	[%r57+8192], %r60;
	ld.global.u32 	%r61, [%rd12+128];
	st.shared.u32 	[%r57+8320], %r61;
	bar.sync 	0;
	add.s32 	%r62, %r52, %r36;
	mul.wide.s32 	%rd13, %r62, 4;
	add.s64 	%rd1, %rd4, %rd13;
	ld.global.u32 	%r115, [%rd1];
	ld.global.u32 	%r114, [%rd1+128];
	add.s32 	%r63, %r52, %r46;
	mul.wide.s32 	%rd14, %r63, 4;
	add.s64 	%rd2, %rd4, %rd14;
	ld.global.u32 	%r113, [%rd2];
	ld.global.u32 	%r112, [%rd2+128];
	add.s32 	%r64, %r42, %r54;
	add.s32 	%r110, %r64, 512;
	add.s32 	%r109, %r40, 8192;
	mov.b32 	%r111, 512;
$L__BB2_1:
	ld.shared.u32 	%r65, [%r109+-8192];
	ld.shared.u32 	%r66, [%r110+-512];
	add.s32 	%r67, %r66, %r65;
	min.s32 	%r68, %r67, %r115;
	ld.shared.u32 	%r69, [%r110+-384];
	add.s32 	%r70, %r69, %r65;
	min.s32 	%r71, %r70, %r114;
	ld.shared.u32 	%r72, [%r109];
	add.s32 	%r73, %r66, %r72;
	min.s32 	%r74, %r73, %r113;
	add.s32 	%r75, %r69, %r72;
	min.s32 	%r76, %r75, %r112;
	ld.shared.u32 	%r77, [%r109+-8188];
	ld.shared.u32 	%r78, [%r110+-256];
	add.s32 	%r79, %r78, %r77;
	min.s32 	%r80, %r79, %r68;
	ld.shared.u32 	%r81, [%r110+-128];
	add.s32 	%r82, %r81, %r77;
	min.s32 	%r83, %r82, %r71;
	ld.shared.u32 	%r84, [%r109+4];
	add.s32 	%r85, %r78, %r84;
	min.s32 	%r86, %r85, %r74;
	add.s32 	%r87, %r81, %r84;
	min.s32 	%r88, %r87, %r76;
	ld.shared.u32 	%r89, [%r109+-8184];
	ld.shared.u32 	%r90, [%r110];
	add.s32 	%r91, %r90, %r89;
	min.s32 	%r92, %r91, %r80;
	ld.shared.u32 	%r93, [%r110+128];
	add.s32 	%r94, %r93, %r89;
	min.s32 	%r95, %r94, %r83;
	ld.shared.u32 	%r96, [%r109+8];
	add.s32 	%r97, %r90, %r96;
	min.s32 	%r98, %r97, %r86;
	add.s32 	%r99, %r93, %r96;
	min.s32 	%r100, %r99, %r88;
	ld.shared.u32 	%r101, [%r109+-8180];
	ld.shared.u32 	%r102, [%r110+256];
	add.s32 	%r103, %r102, %r101;
	min.s32 	%r115, %r103, %r92;
	ld.shared.u32 	%r104, [%r110+384];
	add.s32 	%r105, %r104, %r101;
	min.s32 	%r114, %r105, %r95;
	ld.shared.u32 	%r106, [%r109+12];
	add.s32 	%r107, %r102, %r106;
	min.s32 	%r113, %r107, %r98;
	add.s32 	%r108, %r104, %r106;
	min.s32 	%r112, %r108, %r100;
	add.s32 	%r111, %r111, 1024;
	add.s32 	%r110, %r110, 1024;
	add.s32 	%r109, %r109, 16;
	setp.ne.s32 	%p1, %r111, 16896;
	@%p1 bra 	$L__BB2_1;
	st.global.u32 	[%rd1], %r115;
	st.global.u32 	[%rd1+128], %r114;
	st.global.u32 	[%rd2], %r113;
	st.global.u32 	[%rd2+128], %r112;
	ret;

}


// ===== COMPILED SASS (sm_100) =====

	.target	sm_100

	.elftype	@"ET_EXEC"


//--------------------- .note.nv.tkinfo           --------------------------
	.section	.note.nv.tkinfo,"",@"SHT_NOTE"
	.sectionflags	@"SHF_NOTE_NV_TKINFO"
	.tkinfo
        /*0018*/ 	.word	0x00000002
        /*0030*/ 	.string	""
        /*0030*/ 	.string	"ptxas"
        /*0030*/ 	.string	"Cuda compilation tools, release 13.0, V13.0.88"
        /*0030*/ 	.string	"Build cuda_13.0.r13.0/compiler.36424714_0"
        /*0030*/ 	.string	"-arch sm_100 -m 64 "



//--------------------- .note.nv.cuinfo           --------------------------
	.section	.note.nv.cuinfo,"",@"SHT_NOTE"
	.sectionflags	@"SHF_NOTE_NV_CUINFO"
        /*0018*/ 	.short	0x0002
        /*001a*/ 	.short	0x0064
        /*001c*/ 	.short	0x0082
	.zero		2


//--------------------- .nv.info                  --------------------------
	.section	.nv.info,"",@"SHT_CUDA_INFO"
	.align	4


	//----- nvinfo : EIATTR_REGCOUNT
	.align		4
        /*0000*/ 	.byte	0x04, 0x2f
        /*0002*/ 	.short	(.L_1 - .L_0)
	.align		4
.L_0:
        /*0004*/ 	.word	index@(_Z11proc_1_globPiiii)
        /*0008*/ 	.word	0x00000012


	//----- nvinfo : EIATTR_FRAME_SIZE
	.align		4
.L_1:
        /*000c*/ 	.byte	0x04, 0x11
        /*000e*/ 	.short	(.L_3 - .L_2)
	.align		4
.L_2:
        /*0010*/ 	.word	index@(_Z11proc_1_globPiiii)
        /*0014*/ 	.word	0x00000000


	//----- nvinfo : EIATTR_REGCOUNT
	.align		4
.L_3:
        /*0018*/ 	.byte	0x04, 0x2f
        /*001a*/ 	.short	(.L_5 - .L_4)
	.align		4
.L_4:
        /*001c*/ 	.word	index@(_Z11proc_2_globPiiiii)
        /*0020*/ 	.word	0x0000001e


	//----- nvinfo : EIATTR_FRAME_SIZE
	.align		4
.L_5:
        /*0024*/ 	.byte	0x04, 0x11
        /*0026*/ 	.short	(.L_7 - .L_6)
	.align		4
.L_6:
        /*0028*/ 	.word	index@(_Z11proc_2_globPiiiii)
        /*002c*/ 	.word	0x00000000


	//----- nvinfo : EIATTR_REGCOUNT
	.align		4
.L_7:
        /*0030*/ 	.byte	0x04, 0x2f
        /*0032*/ 	.short	(.L_9 - .L_8)
	.align		4
.L_8:
        /*0034*/ 	.word	index@(_Z11proc_3_globPiiiiii)
        /*0038*/ 	.word	0x00000020


	//----- nvinfo : EIATTR_FRAME_SIZE
	.align		4
.L_9:
        /*003c*/ 	.byte	0x04, 0x11
        /*003e*/ 	.short	(.L_11 - .L_10)
	.align		4
.L_10:
        /*0040*/ 	.word	index@(_Z11proc_3_globPiiiiii)
        /*0044*/ 	.word	0x00000000


	//----- nvinfo : EIATTR_MIN_STACK_SIZE
	.align		4
.L_11:
        /*0048*/ 	.byte	0x04, 0x12
        /*004a*/ 	.short	(.L_13 - .L_12)
	.align		4
.L_12:
        /*004c*/ 	.word	index@(_Z11proc_3_globPiiiiii)
        /*0050*/ 	.word	0x00000000


	//----- nvinfo : EIATTR_MIN_STACK_SIZE
	.align		4
.L_13:
        /*0054*/ 	.byte	0x04, 0x12
        /*0056*/ 	.short	(.L_15 - .L_14)
	.align		4
.L_14:
        /*0058*/ 	.word	index@(_Z11proc_2_globPiiiii)
        /*005c*/ 	.word	0x00000000


	//----- nvinfo : EIATTR_MIN_STACK_SIZE
	.align		4
.L_15:
        /*0060*/ 	.byte	0x04, 0x12
        /*0062*/ 	.short	(.L_17 - .L_16)
	.align		4
.L_16:
        /*0064*/ 	.word	index@(_Z11proc_1_globPiiii)
        /*0068*/ 	.word	0x00000000
.L_17:


//--------------------- .nv.compat                --------------------------
	.section	.nv.compat,"",@"SHT_CUDA_COMPAT_INFO"
	.align	4
        /*0000*/ 	.byte	0x02, 0x09, 0x00, 0x00, 0x02, 0x02, 0x01, 0x00, 0x02, 0x05, 0x05, 0x00, 0x03, 0x07, 0x01, 0x01
        /*0010*/ 	.byte	0x02, 0x03, 0x00, 0x00, 0x02, 0x06, 0x01, 0x00, 0x04, 0x0b, 0x08, 0x00, 0x09, 0x00, 0x00, 0x00
        /*0020*/ 	.byte	0x00, 0x00, 0x00, 0x00


//--------------------- .nv.info._Z11proc_3_globPiiiiii --------------------------
	.section	.nv.info._Z11proc_3_globPiiiiii,"",@"SHT_CUDA_INFO"
	.sectionflags	@""
	.align	4


	//----- nvinfo : EIATTR_CUDA_API_VERSION
	.align		4
        /*0000*/ 	.byte	0x04, 0x37
        /*0002*/ 	.short	(.L_19 - .L_18)
.L_18:
        /*0004*/ 	.word	0x00000082


	//----- nvinfo : EIATTR_KPARAM_INFO
	.align		4
.L_19:
        /*0008*/ 	.byte	0x04, 0x17
        /*000a*/ 	.short	(.L_21 - .L_20)
.L_20:
        /*000c*/ 	.word	0x00000000
        /*0010*/ 	.short	0x0005
        /*0012*/ 	.short	0x0018
        /*0014*/ 	.byte	0x00, 0xf0, 0x11, 0x00


	//----- nvinfo : EIATTR_KPARAM_INFO
	.align		4
.L_21:
        /*0018*/ 	.byte	0x04, 0x17
        /*001a*/ 	.short	(.L_23 - .L_22)
.L_22:
        /*001c*/ 	.word	0x00000000
        /*0020*/ 	.short	0x0004
        /*0022*/ 	.short	0x0014
        /*0024*/ 	.byte	0x00, 0xf0, 0x11, 0x00


	//----- nvinfo : EIATTR_KPARAM_INFO
	.align		4
.L_23:
        /*0028*/ 	.byte	0x04, 0x17
        /*002a*/ 	.short	(.L_25 - .L_24)
.L_24:
        /*002c*/ 	.word	0x00000000
        /*0030*/ 	.short	0x0003
        /*0032*/ 	.short	0x0010
        /*0034*/ 	.byte	0x00, 0xf0, 0x11, 0x00


	//----- nvinfo : EIATTR_KPARAM_INFO
	.align		4
.L_25:
        /*0038*/ 	.byte	0x04, 0x17
        /*003a*/ 	.short	(.L_27 - .L_26)
.L_26:
        /*003c*/ 	.word	0x00000000
        /*0040*/ 	.short	0x0002
        /*0042*/ 	.short	0x000c
        /*0044*/ 	.byte	0x00, 0xf0, 0x11, 0x00


	//----- nvinfo : EIATTR_KPARAM_INFO
	.align		4
.L_27:
        /*0048*/ 	.byte	0x04, 0x17
        /*004a*/ 	.short	(.L_29 - .L_28)
.L_28:
        /*004c*/ 	.word	0x00000000
        /*0050*/ 	.short	0x0001
        /*0052*/ 	.short	0x0008
        /*0054*/ 	.byte	0x00, 0xf0, 0x11, 0x00


	//----- nvinfo : EIATTR_KPARAM_INFO
	.align		4
.L_29:
        /*0058*/ 	.byte	0x04, 0x17
        /*005a*/ 	.short	(.L_31 - .L_30)
.L_30:
        /*005c*/ 	.word	0x00000000
        /*0060*/ 	.short	0x0000
        /*0062*/ 	.short	0x0000
        /*0064*/ 	.byte	0x00, 0xf5, 0x21, 0x00


	//----- nvinfo : EIATTR_SPARSE_MMA_MASK
	.align		4
.L_31:
        /*0068*/ 	.byte	0x03, 0x50
        /*006a*/ 	.short	0x0000


	//----- nvinfo : EIATTR_MAXREG_COUNT
	.align		4
        /*006c*/ 	.byte	0x03, 0x1b
        /*006e*/ 	.short	0x00ff


	//----- nvinfo : EIATTR_NUM_BARRIERS
	.align		4
        /*0070*/ 	.byte	0x02, 0x4c
        /*0072*/ 	.byte	0x01
	.zero		1


	//----- nvinfo : EIATTR_MERCURY_ISA_VERSION
	.align		4
        /*0074*/ 	.byte	0x03, 0x5f
        /*0076*/ 	.short	0x0101


	//----- nvinfo : EIATTR_VRC_CTA_INIT_COUNT
	.align		4
        /*0078*/ 	.byte	0x02, 0x4a
	.zero		1
	.zero		1


	//----- nvinfo : EIATTR_EXIT_INSTR_OFFSETS
	.align		4
        /*007c*/ 	.byte	0x04, 0x1c
        /*007e*/ 	.short	(.L_33 - .L_32)


	//   ....[0]....
.L_32:
        /*0080*/ 	.word	0x00000b10


	//----- nvinfo : EIATTR_CBANK_PARAM_SIZE
	.align		4
.L_33:
        /*0084*/ 	.byte	0x03, 0x19
        /*0086*/ 	.short	0x001c


	//----- nvinfo : EIATTR_PARAM_CBANK
	.align		4
        /*0088*/ 	.byte	0x04, 0x0a
        /*008a*/ 	.short	(.L_35 - .L_34)
	.align		4
.L_34:
        /*008c*/ 	.word	index@(.nv.constant0._Z11proc_3_globPiiiiii)
        /*0090*/ 	.short	0x0380
        /*0092*/ 	.short	0x001c


	//----- nvinfo : EIATTR_SW_WAR
	.align		4
.L_35:
        /*0094*/ 	.byte	0x04, 0x36
        /*0096*/ 	.short	(.L_37 - .L_36)
.L_36:
        /*0098*/ 	.word	0x00000008
.L_37:


//--------------------- .nv.info._Z11proc_2_globPiiiii --------------------------
	.section	.nv.info._Z11proc_2_globPiiiii,"",@"SHT_CUDA_INFO"
	.sectionflags	@""
	.align	4


	//----- nvinfo : EIATTR_CUDA_API_VERSION
	.align		4
        /*0000*/ 	.byte	0x04, 0x37
        /*0002*/ 	.short	(.L_39 - .L_38)
.L_38:
        /*0004*/ 	.word	0x00000082


	//----- nvinfo : EIATTR_KPARAM_INFO
	.align		4
.L_39:
        /*0008*/ 	.byte	0x04, 0x17
        /*000a*/ 	.short	(.L_41 - .L_40)
.L_40:
        /*000c*/ 	.word	0x00000000
        /*0010*/ 	.short	0x0004
        /*0012*/ 	.short	0x0014
        /*0014*/ 	.byte	0x00, 0xf0, 0x11, 0x00


	//----- nvinfo : EIATTR_KPARAM_INFO
	.align		4
.L_41:
        /*0018*/ 	.byte	0x04, 0x17
        /*001a*/ 	.short	(.L_43 - .L_42)
.L_42:
        /*001c*/ 	.word	0x00000000
        /*0020*/ 	.short	0x0003
        /*0022*/ 	.short	0x0010
        /*0024*/ 	.byte	0x00, 0xf0, 0x11, 0x00


	//----- nvinfo : EIATTR_KPARAM_INFO
	.align		4
.L_43:
        /*0028*/ 	.byte	0x04, 0x17
        /*002a*/ 	.short	(.L_45 - .L_44)
.L_44:
        /*002c*/ 	.word	0x00000000
        /*0030*/ 	.short	0x0002
        /*0032*/ 	.short	0x000c
        /*0034*/ 	.byte	0x00, 0xf0, 0x11, 0x00


	//----- nvinfo : EIATTR_KPARAM_INFO
	.align		4
.L_45:
        /*0038*/ 	.byte	0x04, 0x17
        /*003a*/ 	.short	(.L_47 - .L_46)
.L_46:
        /*003c*/ 	.word	0x00000000
        /*0040*/ 	.short	0x0001
        /*0042*/ 	.short	0x0008
        /*0044*/ 	.byte	0x00, 0xf0, 0x11, 0x00


	//----- nvinfo : EIATTR_KPARAM_INFO
	.align		4
.L_47:
        /*0048*/ 	.byte	0x04, 0x17
        /*004a*/ 	.short	(.L_49 - .L_48)
.L_48:
        /*004c*/ 	.word	0x00000000
        /*0050*/ 	.short	0x0000
        /*0052*/ 	.short	0x0000
        /*0054*/ 	.byte	0x00, 0xf5, 0x21, 0x00


	//----- nvinfo : EIATTR_SPARSE_MMA_MASK
	.align		4
.L_49:
        /*0058*/ 	.byte	0x03, 0x50
        /*005a*/ 	.short	0x0000


	//----- nvinfo : EIATTR_MAXREG_COUNT
	.align		4
        /*005c*/ 	.byte	0x03, 0x1b
        /*005e*/ 	.short	0x00ff


	//----- nvinfo : EIATTR_NUM_BARRIERS
	.align		4
        /*0060*/ 	.byte	0x02, 0x4c
        /*0062*/ 	.byte	0x01
	.zero		1


	//----- nvinfo : EIATTR_MERCURY_ISA_VERSION
	.align		4
        /*0064*/ 	.byte	0x03, 0x5f
        /*0066*/ 	.short	0x0101


	//----- nvinfo : EIATTR_VRC_CTA_INIT_COUNT
	.align		4
        /*0068*/ 	.byte	0x02, 0x4a
	.zero		1
	.zero		1


	//----- nvinfo : EIATTR_EXIT_INSTR_OFFSETS
	.align		4
        /*006c*/ 	.byte	0x04, 0x1c
        /*006e*/ 	.short	(.L_51 - .L_50)


	//   ....[0]....
.L_50:
        /*0070*/ 	.word	0x000008c0


	//----- nvinfo : EIATTR_CBANK_PARAM_SIZE
	.align		4
.L_51:
        /*0074*/ 	.byte	0x03, 0x19
        /*0076*/ 	.short	0x0018


	//----- nvinfo : EIATTR_PARAM_CBANK
	.align		4
        /*0078*/ 	.byte	0x04, 0x0a
        /*007a*/ 	.short	(.L_53 - .L_52)
	.align		4
.L_52:
        /*007c*/ 	.word	index@(.nv.constant0._Z11proc_2_globPiiiii)
        /*0080*/ 	.short	0x0380
        /*0082*/ 	.short	0x0018


	//----- nvinfo : EIATTR_SW_WAR
	.align		4
.L_53:
        /*0084*/ 	.byte	0x04, 0x36
        /*0086*/ 	.short	(.L_55 - .L_54)
.L_54:
        /*0088*/ 	.word	0x00000008
.L_55:


//--------------------- .nv.info._Z11proc_1_globPiiii --------------------------
	.section	.nv.info._Z11proc_1_globPiiii,"",@"SHT_CUDA_INFO"
	.sectionflags	@""
	.align	4


	//----- nvinfo : EIATTR_CUDA_API_VERSION
	.align		4
        /*0000*/ 	.byte	0x04, 0x37
        /*0002*/ 	.short	(.L_57 - .L_56)
.L_56:
        /*0004*/ 	.word	0x00000082


	//----- nvinfo : EIATTR_KPARAM_INFO
	.align		4
.L_57:
        /*0008*/ 	.byte	0x04, 0x17
        /*000a*/ 	.short	(.L_59 - .L_58)
.L_58:
        /*000c*/ 	.word	0x00000000
        /*0010*/ 	.short	0x0003
        /*0012*/ 	.short	0x0010
        /*0014*/ 	.byte	0x00, 0xf0, 0x11, 0x00


	//----- nvinfo : EIATTR_KPARAM_INFO
	.align		4
.L_59:
        /*0018*/ 	.byte	0x04, 0x17
        /*001a*/ 	.short	(.L_61 - .L_60)
.L_60:
        /*001c*/ 	.word	0x00000000
        /*0020*/ 	.short	0x0002
        /*0022*/ 	.short	0x000c
        /*0024*/ 	.byte	0x00, 0xf0, 0x11, 0x00


	//----- nvinfo : EIATTR_KPARAM_INFO
	.align		4
.L_61:
        /*0028*/ 	.byte	0x04, 0x17
        /*002a*/ 	.short	(.L_63 - .L_62)
.L_62:
        /*002c*/ 	.word	0x00000000
        /*0030*/ 	.short	0x0001
        /*0032*/ 	.short	0x0008
        /*0034*/ 	.byte	0x00, 0xf0, 0x11, 0x00


	//----- nvinfo : EIATTR_KPARAM_INFO
	.align		4
.L_63:
        /*0038*/ 	.byte	0x04, 0x17
        /*003a*/ 	.short	(.L_65 - .L_64)
.L_64:
        /*003c*/ 	.word	0x00000000
        /*0040*/ 	.short	0x0000
        /*0042*/ 	.short	0x0000
        /*0044*/ 	.byte	0x00, 0xf5, 0x21, 0x00


	//----- nvinfo : EIATTR_SPARSE_MMA_MASK
	.align		4
.L_65:
        /*0048*/ 	.byte	0x03, 0x50
        /*004a*/ 	.short	0x0000


	//----- nvinfo : EIATTR_MAXREG_COUNT
	.align		4
        /*004c*/ 	.byte	0x03, 0x1b
        /*004e*/ 	.short	0x00ff


	//----- nvinfo : EIATTR_NUM_BARRIERS
	.align		4
        /*0050*/ 	.byte	0x02, 0x4c
        /*0052*/ 	.byte	0x01
	.zero		1


	//----- nvinfo : EIATTR_MERCURY_ISA_VERSION
	.align		4
        /*0054*/ 	.byte	0x03, 0x5f
        /*0056*/ 	.short	0x0101


	//----- nvinfo : EIATTR_VRC_CTA_INIT_COUNT
	.align		4
        /*0058*/ 	.byte	0x02, 0x4a
	.zero		1
	.zero		1


	//----- nvinfo : EIATTR_EXIT_INSTR_OFFSETS
	.align		4
        /*005c*/ 	.byte	0x04, 0x1c
        /*005e*/ 	.short	(.L_67 - .L_66)


	//   ....[0]....
.L_66:
        /*0060*/ 	.word	0x000005e0


	//----- nvinfo : EIATTR_CBANK_PARAM_SIZE
	.align		4
.L_67:
        /*0064*/ 	.byte	0x03, 0x19
        /*0066*/ 	.short	0x0014


	//----- nvinfo : EIATTR_PARAM_CBANK
	.align		4
        /*0068*/ 	.byte	0x04, 0x0a
        /*006a*/ 	.short	(.L_69 - .L_68)
	.align		4
.L_68:
        /*006c*/ 	.word	index@(.nv.constant0._Z11proc_1_globPiiii)
        /*0070*/ 	.short	0x0380
        /*0072*/ 	.short	0x0014


	//----- nvinfo : EIATTR_SW_WAR
	.align		4
.L_69:
        /*0074*/ 	.byte	0x04, 0x36
        /*0076*/ 	.short	(.L_71 - .L_70)
.L_70:
        /*0078*/ 	.word	0x00000008
.L_71:


//--------------------- .nv.callgraph             --------------------------
	.section	.nv.callgraph,"",@"SHT_CUDA_CALLGRAPH"
	.align	4
	.sectionentsize	8
	.align		4
        /*0000*/ 	.word	0x00000000
	.align		4
        /*0004*/ 	.word	0xffffffff
	.align		4
        /*0008*/ 	.word	0x00000000
	.align		4
        /*000c*/ 	.word	0xfffffffe
	.align		4
        /*0010*/ 	.word	0x00000000
	.align		4
        /*0014*/ 	.word	0xfffffffd
	.align		4
        /*0018*/ 	.word	0x00000000
	.align		4
        /*001c*/ 	.word	0xfffffffc


//--------------------- .text._Z11proc_3_globPiiiiii --------------------------
	.section	.text._Z11proc_3_globPiiiiii,"ax",@progbits
	.align	128
        .global         _Z11proc_3_globPiiiiii
        .type           _Z11proc_3_globPiiiiii,@function
        .size           _Z11proc_3_globPiiiiii,(.L_x_6 - _Z11proc_3_globPiiiiii)
        .other          _Z11proc_3_globPiiiiii,@"STO_CUDA_ENTRY STV_DEFAULT"
_Z11proc_3_globPiiiiii:
.text._Z11proc_3_globPiiiiii:
[----:B------:R-:W-:Y:S01]  /*0000*/  LDC R1, c[0x0][0x37c] ;  /* 0x0000df00ff017b82 */ /* 0x000fe20000000800 */
[----:B------:R-:W0:Y:S07]  /*0010*/  S2R R4, SR_TID.Y ;  /* 0x0000000000047919 */ /* 0x000e2e0000002200 */
[----:B------:R-:W1:Y:S01]  /*0020*/  S2UR UR4, SR_CTAID.Y ;  /* 0x00000000000479c3 */ /* 0x000e620000002600 */
[----:B------:R-:W2:Y:S01]  /*0030*/  LDCU.64 UR8, c[0x0][0x358] ;  /* 0x00006b00ff0877ac */ /* 0x000ea20008000a00 */
[----:B------:R-:W3:Y:S06]  /*0040*/  S2R R0, SR_TID.X ;  /* 0x0000000000007919 */ /* 0x000eec0000002100 */
[----:B------:R-:W1:Y:S08]  /*0050*/  LDC.64 R6, c[0x0][0x388] ;  /* 0x0000e200ff067b82 */ /* 0x000e700000000a00 */
[----:B------:R-:W4:Y:S08]  /*0060*/  S2UR UR5, SR_CTAID.X ;  /* 0x00000000000579c3 */ /* 0x000f300000002500 */
[----:B------:R-:W2:Y:S08]  /*0070*/  LDC R15, c[0x0][0x398] ;  /* 0x0000e600ff0f7b82 */ /* 0x000eb00000000800 */
[----:B------:R-:W2:Y:S01]  /*0080*/  LDC R9, c[0x0][0x390] ;  /* 0x0000e400ff097b82 */ /* 0x000ea20000000800 */
[----:B-1----:R-:W-:-:S04]  /*0090*/  VIADD R3, R6, UR4 ;  /* 0x0000000406037c36 */ /* 0x002fc80008000000 */
[----:B0-----:R-:W-:-:S03]  /*00a0*/  IMAD R2, R3, 0x40, R4 ;  /* 0x0000004003027824 */ /* 0x001fc600078e0204 */
[----:B------:R-:W0:Y:S01]  /*00b0*/  LDC.64 R20, c[0x0][0x380] ;  /* 0x0000e000ff147b82 */ /* 0x000e220000000a00 */
[----:B----4-:R-:W-:-:S04]  /*00c0*/  VIADD R3, R7, UR5 ;  /* 0x0000000507037c36 */ /* 0x010fc80008000000 */
[----:B---3--:R-:W-:Y:S02]  /*00d0*/  IMAD R12, R3, 0x40, R0 ;  /* 0x00000040030c7824 */ /* 0x008fe400078e0200 */
[----:B--2---:R-:W-:-:S04]  /*00e0*/  IMAD R5, R2, R15, RZ ;  /* 0x0000000f02057224 */ /* 0x004fc800078e02ff */
[----:B------:R-:W-:Y:S02]  /*00f0*/  IMAD R11, R15, 0x20, R5 ;  /* 0x000000200f0b7824 */ /* 0x000fe400078e0205 */
[C---:B------:R-:W-:Y:S02]  /*0100*/  IMAD R7, R9.reuse, 0x40, R4 ;  /* 0x0000004009077824 */ /* 0x040fe400078e0204 */
[----:B------:R-:W-:Y:S02]  /*0110*/  IMAD R6, R9, 0x40, R0 ;  /* 0x0000004009067824 */ /* 0x000fe400078e0200 */
[-C--:B------:R-:W-:Y:S02]  /*0120*/  IMAD R7, R7, R15.reuse, R12 ;  /* 0x0000000f07077224 */ /* 0x080fe400078e020c */
[----:B------:R-:W-:Y:S02]  /*0130*/  IMAD R17, R2, R15, R6 ;  /* 0x0000000f02117224 */ /* 0x000fe400078e0206 */
[----:B------:R-:W-:-:S02]  /*0140*/  IMAD.IADD R9, R6, 0x1, R11 ;  /* 0x0000000106097824 */ /* 0x000fc400078e020b */
[----:B------:R-:W-:Y:S02]  /*0150*/  IMAD R15, R15, 0x20, R7 ;  /* 0x000000200f0f7824 */ /* 0x000fe400078e0207 */
[----:B0-----:R-:W-:-:S04]  /*0160*/  IMAD.WIDE R16, R17, 0x4, R20 ;  /* 0x0000000411107825 */ /* 0x001fc800078e0214 */
[--C-:B------:R-:W-:Y:S01]  /*0170*/  IMAD.WIDE R8, R9, 0x4, R20.reuse ;  /* 0x0000000409087825 */ /* 0x100fe200078e0214 */
[----:B------:R-:W2:Y:S03]  /*0180*/  LDG.E R10, desc[UR8][R16.64] ;  /* 0x00000008100a7981 */ /* 0x000ea6000c1e1900 */
[--C-:B------:R-:W-:Y:S01]  /*0190*/  IMAD.WIDE R2, R7, 0x4, R20.reuse ;  /* 0x0000000407027825 */ /* 0x100fe200078e0214 */
[----:B------:R-:W3:Y:S03]  /*01a0*/  LDG.E R13, desc[UR8][R16.64+0x80] ;  /* 0x00008008100d7981 */ /* 0x000ee6000c1e1900 */
[----:B------:R-:W-:Y:S01]  /*01b0*/  IMAD.WIDE R6, R15, 0x4, R20 ;  /* 0x000000040f067825 */ /* 0x000fe200078e0214 */
[----:B------:R-:W4:Y:S04]  /*01c0*/  LDG.E R14, desc[UR8][R8.64] ;  /* 0x00000008080e7981 */ /* 0x000f28000c1e1900 */
[----:B------:R-:W4:Y:S04]  /*01d0*/  LDG.E R18, desc[UR8][R8.64+0x80] ;  /* 0x0000800808127981 */ /* 0x000f28000c1e1900 */
[----:B------:R-:W4:Y:S04]  /*01e0*/  LDG.E R19, desc[UR8][R2.64] ;  /* 0x0000000802137981 */ /* 0x000f28000c1e1900 */
[----:B------:R0:W4:Y:S04]  /*01f0*/  LDG.E R25, desc[UR8][R2.64+0x80] ;  /* 0x0000800802197981 */ /* 0x000128000c1e1900 */
[----:B------:R-:W4:Y:S04]  /*0200*/  LDG.E R27, desc[UR8][R6.64] ;  /* 0x00000008061b7981 */ /* 0x000f28000c1e1900 */
[----:B------:R-:W4:Y:S01]  /*0210*/  LDG.E R29, desc[UR8][R6.64+0x80] ;  /* 0x00008008061d7981 */ /* 0x000f22000c1e1900 */
[----:B------:R-:W1:Y:S01]  /*0220*/  S2UR UR6, SR_CgaCtaId ;  /* 0x00000000000679c3 */ /* 0x000e620000008800 */
[----:B------:R-:W-:-:S02]  /*0230*/  UMOV UR4, 0x400 ;  /* 0x0000040000047882 */ /* 0x000fc40000000000 */
[----:B------:R-:W-:Y:S02]  /*0240*/  UIADD3 UR5, UPT, UPT, UR4, 0x4000, URZ ;  /* 0x0000400004057890 */ /* 0x000fe4000fffe0ff */
[----:B-1----:R-:W-:Y:S02]  /*0250*/  ULEA UR4, UR6, UR4, 0x18 ;  /* 0x0000000406047291 */ /* 0x002fe4000f8ec0ff */
[----:B------:R-:W-:-:S04]  /*0260*/  ULEA UR5, UR6, UR5, 0x18 ;  /* 0x0000000506057291 */ /* 0x000fc8000f8ec0ff */
[C---:B------:R-:W-:Y:S02]  /*0270*/  LEA R15, R4.reuse, UR4, 0x8 ;  /* 0x00000004040f7c11 */ /* 0x040fe4000f8e40ff */
[----:B0-----:R-:W-:-:S03]  /*0280*/  LEA R3, R4, UR5, 0x8 ;  /* 0x0000000504037c11 */ /* 0x001fc6000f8e40ff */
[C---:B------:R-:W-:Y:S02]  /*0290*/  IMAD R9, R0.reuse, 0x4, R15 ;  /* 0x0000000400097824 */ /* 0x040fe400078e020f */
[----:B------:R-:W-:Y:S02]  /*02a0*/  IMAD R4, R0, 0x4, R3 ;  /* 0x0000000400047824 */ /* 0x000fe400078e0203 */
[--C-:B------:R-:W-:Y:S02]  /*02b0*/  IMAD.IADD R23, R5, 0x1, R12.reuse ;  /* 0x0000000105177824 */ /* 0x100fe400078e020c */
[----:B------:R-:W-:Y:S02]  /*02c0*/  IMAD.IADD R11, R11, 0x1, R12 ;  /* 0x000000010b0b7824 */ /* 0x000fe400078e020c */
[----:B------:R-:W-:-:S04]  /*02d0*/  IMAD.WIDE R22, R23, 0x4, R20 ;  /* 0x0000000417167825 */ /* 0x000fc800078e0214 */
[----:B------:R-:W-:Y:S01]  /*02e0*/  IMAD.WIDE R20, R11, 0x4, R20 ;  /* 0x000000040b147825 */ /* 0x000fe200078e0214 */
[----:B--2---:R0:W-:Y:S04]  /*02f0*/  STS [R9], R10 ;  /* 0x0000000a09007388 */ /* 0x0041e80000000800 */
[----:B---3--:R0:W-:Y:S04]  /*0300*/  STS [R9+0x80], R13 ;  /* 0x0000800d09007388 */ /* 0x0081e80000000800 */
[----:B----4-:R0:W-:Y:S04]  /*0310*/  STS [R9+0x2000], R14 ;  /* 0x0020000e09007388 */ /* 0x0101e80000000800 */
[----:B------:R0:W-:Y:S04]  /*0320*/  STS [R9+0x2080], R18 ;  /* 0x0020801209007388 */ /* 0x0001e80000000800 */
[----:B------:R0:W-:Y:S04]  /*0330*/  STS [R4], R19 ;  /* 0x0000001304007388 */ /* 0x0001e80000000800 */
[----:B------:R0:W-:Y:S04]  /*0340*/  STS [R4+0x80], R25 ;  /* 0x0000801904007388 */ /* 0x0001e80000000800 */
[----:B------:R0:W-:Y:S04]  /*0350*/  STS [R4+0x2000], R27 ;  /* 0x0020001b04007388 */ /* 0x0001e80000000800 */
[----:B------:R0:W-:Y:S01]  /*0360*/  STS [R4+0x2080], R29 ;  /* 0x0020801d04007388 */ /* 0x0001e20000000800 */
[----:B------:R-:W-:Y:S06]  /*0370*/  BAR.SYNC.DEFER_BLOCKING 0x0 ;  /* 0x0000000000007b1d */ /* 0x000fec0000010000 */
[----:B------:R0:W5:Y:S04]  /*0380*/  LDG.E R3, desc[UR8][R22.64] ;  /* 0x0000000816037981 */ /* 0x000168000c1e1900 */
[----:B------:R0:W5:Y:S04]  /*0390*/  LDG.E R7, desc[UR8][R22.64+0x80] ;  /* 0x0000800816077981 */ /* 0x000168000c1e1900 */
[----:B------:R0:W5:Y:S04]  /*03a0*/  LDG.E R5, desc[UR8][R20.64] ;  /* 0x0000000814057981 */ /* 0x000168000c1e1900 */
[----:B------:R0:W5:Y:S01]  /*03b0*/  LDG.E R11, desc[UR8][R20.64+0x80] ;  /* 0x00008008140b7981 */ /* 0x000162000c1e1900 */
[----:B------:R-:W-:Y:S01]  /*03c0*/  LEA R2, R0, UR5, 0x2 ;  /* 0x0000000500027c11 */ /* 0x000fe2000f8e10ff */
[----:B------:R-:W-:Y:S01]  /*03d0*/  VIADD R0, R15, 0x2000 ;  /* 0x000020000f007836 */ /* 0x000fe20000000000 */
[----:B------:R-:W-:-:S03]  /*03e0*/  UMOV UR4, 0x200 ;  /* 0x0000020000047882 */ /* 0x000fc60000000000 */
[----:B------:R-:W-:-:S07]  /*03f0*/  VIADD R2, R2, 0x200 ;  /* 0x0000020002027836 */ /* 0x000fce0000000000 */
.L_x_0:
[----:B0-----:R-:W-:Y:S01]  /*0400*/  LDS.128 R12, [R0+-0x2000] ;  /* 0xffe00000000c7984 */ /* 0x001fe20000000c00 */
[----:B------:R-:W-:-:S03]  /*0410*/  UIADD3 UR4, UPT, UPT, UR4, 0x1000, URZ ;  /* 0x0000100004047890 */ /* 0x000fc6000fffe0ff */
[----:B------:R-:W0:Y:S01]  /*0420*/  LDS R10, [R2+-0x180] ;  /* 0xfffe8000020a7984 */ /* 0x000e220000000800 */
[----:B------:R-:W-:-:S03]  /*0430*/  UISETP.NE.AND UP0, UPT, UR4, 0x4200, UPT ;  /* 0x000042000400788c */ /* 0x000fc6000bf05270 */
[----:B------:R-:W1:Y:S04]  /*0440*/  LDS R8, [R2+-0x200] ;  /* 0xfffe000002087984 */ /* 0x000e680000000800 */
[----:B------:R-:W2:Y:S04]  /*0450*/  LDS.128 R16, [R0] ;  /* 0x0000000000107984 */ /* 0x000ea80000000c00 */
[----:B------:R-:W3:Y:S04]  /*0460*/  LDS R6, [R2+-0x100] ;  /* 0xffff000002067984 */ /* 0x000ee80000000800 */
[----:B------:R-:W4:Y:S04]  /*0470*/  LDS R4, [R2+-0x80] ;  /* 0xffff800002047984 */ /* 0x000f280000000800 */
[----:B------:R-:W4:Y:S04]  /*0480*/  LDS R25, [R2] ;  /* 0x0000000002197984 */ /* 0x000f280000000800 */
[----:B------:R-:W4:Y:S04]  /*0490*/  LDS R9, [R2+0x80] ;  /* 0x0000800002097984 */ /* 0x000f280000000800 */
[----:B------:R-:W4:Y:S04]  /*04a0*/  LDS R26, [R2+0x100] ;  /* 0x00010000021a7984 */ /* 0x000f280000000800 */
[----:B------:R-:W4:Y:S04]  /*04b0*/  LDS R24, [R2+0x180] ;  /* 0x0001800002187984 */ /* 0x000f280000000800 */
[----:B------:R-:W-:Y:S01]  /*04c0*/  LDS R28, [R2+0x380] ;  /* 0x00038000021c7984 */ /* 0x000fe20000000800 */
[----:B0----5:R-:W-:-:S02]  /*04d0*/  VIADDMNMX R7, R10, R12, R7, PT ;  /* 0x0000000c0a077246 */ /* 0x021fc40003800107 */
[C---:B-1----:R-:W-:Y:S02]  /*04e0*/  VIADDMNMX R3, R8.reuse, R12, R3, PT ;  /* 0x0000000c08037246 */ /* 0x042fe40003800103 */
[-C--:B--2---:R-:W-:Y:S02]  /*04f0*/  VIADDMNMX R5, R8, R16.reuse, R5, PT ;  /* 0x0000001008057246 */ /* 0x084fe40003800105 */
[----:B------:R-:W-:Y:S02]  /*0500*/  VIADDMNMX R10, R10, R16, R11, PT ;  /* 0x000000100a0a7246 */ /* 0x000fe4000380010b */
[C---:B---3--:R-:W-:Y:S02]  /*0510*/  VIADDMNMX R3, R6.reuse, R13, R3, PT ;  /* 0x0000000d06037246 */ /* 0x048fe40003800103 */
[----:B------:R-:W-:Y:S02]  /*0520*/  VIADDMNMX R5, R6, R17, R5, PT ;  /* 0x0000001106057246 */ /* 0x000fe40003800105 */
[----:B----4-:R-:W-:-:S02]  /*0530*/  VIADDMNMX R7, R4, R13, R7, PT ;  /* 0x0000000d04077246 */ /* 0x010fc40003800107 */
[----:B------:R-:W-:Y:S01]  /*0540*/  VIADDMNMX R10, R4, R17, R10, PT ;  /* 0x00000011040a7246 */ /* 0x000fe2000380010a */
[----:B------:R-:W-:Y:S01]  /*0550*/  LDS R13, [R2+0x280] ;  /* 0x00028000020d7984 */ /* 0x000fe20000000800 */
[C---:B------:R-:W-:Y:S02]  /*0560*/  VIADDMNMX R12, R25.reuse, R14, R3, PT ;  /* 0x0000000e190c7246 */ /* 0x040fe40003800103 */
[----:B------:R-:W-:Y:S01]  /*0570*/  VIADDMNMX R16, R25, R18, R5, PT ;  /* 0x0000001219107246 */ /* 0x000fe20003800105 */
[----:B------:R-:W-:Y:S01]  /*0580*/  LDS R3, [R2+0x200] ;  /* 0x0002000002037984 */ /* 0x000fe20000000800 */
[C---:B------:R-:W-:Y:S02]  /*0590*/  VIADDMNMX R14, R9.reuse, R14, R7, PT ;  /* 0x0000000e090e7246 */ /* 0x040fe40003800107 */
[----:B------:R-:W-:Y:S01]  /*05a0*/  VIADDMNMX R18, R9, R18, R10, PT ;  /* 0x0000001209127246 */ /* 0x000fe2000380010a */
[----:B------:R-:W0:Y:S01]  /*05b0*/  LDS.128 R4, [R0+-0x1ff0] ;  /* 0xffe0100000047984 */ /* 0x000e220000000c00 */
[----:B------:R-:W-:-:S02]  /*05c0*/  VIADDMNMX R12, R26, R15, R12, PT ;  /* 0x0000000f1a0c7246 */ /* 0x000fc4000380010c */
[----:B------:R-:W-:Y:S01]  /*05d0*/  VIADDMNMX R16, R26, R19, R16, PT ;  /* 0x000000131a107246 */ /* 0x000fe20003800110 */
[----:B------:R-:W1:Y:S01]  /*05e0*/  LDS.128 R8, [R0+0x10] ;  /* 0x0000100000087984 */ /* 0x000e620000000c00 */
[C---:B------:R-:W-:Y:S02]  /*05f0*/  VIADDMNMX R14, R24.reuse, R15, R14, PT ;  /* 0x0000000f180e7246 */ /* 0x040fe4000380010e */
[----:B------:R-:W-:Y:S01]  /*0600*/  VIADDMNMX R18, R24, R19, R18, PT ;  /* 0x0000001318127246 */ /* 0x000fe20003800112 */
[----:B------:R-:W2:Y:S04]  /*0610*/  LDS R17, [R2+0x300] ;  /* 0x0003000002117984 */ /* 0x000ea80000000800 */
[----:B------:R-:W3:Y:S04]  /*0620*/  LDS R25, [R2+0x400] ;  /* 0x0004000002197984 */ /* 0x000ee80000000800 */
[----:B------:R-:W4:Y:S04]  /*0630*/  LDS R15, [R2+0x480] ;  /* 0x00048000020f7984 */ /* 0x000f280000000800 */
[----:B------:R-:W4:Y:S04]  /*0640*/  LDS R24, [R2+0x500] ;  /* 0x0005000002187984 */ /* 0x000f280000000800 */
[----:B------:R-:W4:Y:S01]  /*0650*/  LDS R26, [R2+0x580] ;  /* 0x00058000021a7984 */ /* 0x000f220000000800 */
[----:B0-----:R-:W-:-:S02]  /*0660*/  VIADDMNMX R12, R3, R4, R12, PT ;  /* 0x00000004030c7246 */ /* 0x001fc4000380010c */
[----:B------:R-:W-:Y:S02]  /*0670*/  VIADDMNMX R14, R13, R4, R14, PT ;  /* 0x000000040d0e7246 */ /* 0x000fe4000380010e */
[-C--:B-1----:R-:W-:Y:S02]  /*0680*/  VIADDMNMX R16, R3, R8.reuse, R16, PT ;  /* 0x0000000803107246 */ /* 0x082fe40003800110 */
[----:B------:R-:W-:Y:S01]  /*0690*/  VIADDMNMX R18, R13, R8, R18, PT ;  /* 0x000000080d127246 */ /* 0x000fe20003800112 */
[----:B------:R-:W-:Y:S01]  /*06a0*/  LDS R3, [R2+0x600] ;  /* 0x0006000002037984 */ /* 0x000fe20000000800 */
[C---:B--2---:R-:W-:Y:S02]  /*06b0*/  VIADDMNMX R4, R17.reuse, R5, R12, PT ;  /* 0x0000000511047246 */ /* 0x044fe4000380010c */
[----:B------:R-:W-:Y:S02]  /*06c0*/  VIADDMNMX R8, R17, R9, R16, PT ;  /* 0x0000000911087246 */ /* 0x000fe40003800110 */
[----:B------:R-:W-:-:S02]  /*06d0*/  VIADDMNMX R14, R28, R5, R14, PT ;  /* 0x000000051c0e7246 */ /* 0x000fc4000380010e */
[----:B------:R-:W-:Y:S01]  /*06e0*/  VIADDMNMX R18, R28, R9, R18, PT ;  /* 0x000000091c127246 */ /* 0x000fe20003800112 */
[----:B------:R-:W-:Y:S01]  /*06f0*/  LDS R5, [R2+0x680] ;  /* 0x0006800002057984 */ /* 0x000fe20000000800 */
[C---:B---3--:R-:W-:Y:S02]  /*0700*/  VIADDMNMX R4, R25.reuse, R6, R4, PT ;  /* 0x0000000619047246 */ /* 0x048fe40003800104 */
[----:B------:R-:W-:Y:S01]  /*0710*/  VIADDMNMX R8, R25, R10, R8, PT ;  /* 0x0000000a19087246 */ /* 0x000fe20003800108 */
[----:B------:R-:W-:Y:S01]  /*0720*/  LDS R9, [R2+0x700] ;  /* 0x0007000002097984 */ /* 0x000fe20000000800 */
[C---:B----4-:R-:W-:Y:S02]  /*0730*/  VIADDMNMX R6, R15.reuse, R6, R14, PT ;  /* 0x000000060f067246 */ /* 0x050fe4000380010e */
[----:B------:R-:W-:Y:S01]  /*0740*/  VIADDMNMX R10, R15, R10, R18, PT ;  /* 0x0000000a0f0a7246 */ /* 0x000fe20003800112 */
[----:B------:R-:W-:Y:S01]  /*0750*/  LDS R28, [R2+0x780] ;  /* 0x00078000021c7984 */ /* 0x000fe20000000800 */
[----:B------:R-:W-:-:S02]  /*0760*/  VIADDMNMX R4, R24, R7, R4, PT ;  /* 0x0000000718047246 */ /* 0x000fc40003800104 */
[----:B------:R-:W-:Y:S01]  /*0770*/  VIADDMNMX R6, R26, R7, R6, PT ;  /* 0x000000071a067246 */ /* 0x000fe20003800106 */
[----:B------:R-:W0:Y:S01]  /*0780*/  LDS.128 R12, [R0+-0x1fe0] ;  /* 0xffe02000000c7984 */ /* 0x000e220000000c00 */
[-C--:B------:R-:W-:Y:S02]  /*0790*/  VIADDMNMX R8, R24, R11.reuse, R8, PT ;  /* 0x0000000b18087246 */ /* 0x080fe40003800108 */
[----:B------:R-:W-:Y:S01]  /*07a0*/  VIADDMNMX R10, R26, R11, R10, PT ;  /* 0x0000000b1a0a7246 */ /* 0x000fe2000380010a */
[----:B------:R-:W1:Y:S04]  /*07b0*/  LDS.128 R16, [R0+0x20] ;  /* 0x0000200000107984 */ /* 0x000e680000000c00 */
[----:B------:R-:W2:Y:S04]  /*07c0*/  LDS R25, [R2+0x800] ;  /* 0x0008000002197984 */ /* 0x000ea80000000800 */
[----:B------:R-:W3:Y:S04]  /*07d0*/  LDS R7, [R2+0x880] ;  /* 0x0008800002077984 */ /* 0x000ee80000000800 */
[----:B------:R-:W4:Y:S04]  /*07e0*/  LDS R24, [R2+0x900] ;  /* 0x0009000002187984 */ /* 0x000f280000000800 */
[----:B------:R-:W4:Y:S01]  /*07f0*/  LDS R26, [R2+0x980] ;  /* 0x00098000021a7984 */ /* 0x000f220000000800 */
[----:B0-----:R-:W-:-:S02]  /*0800*/  VIADDMNMX R4, R3, R12, R4, PT ;  /* 0x0000000c03047246 */ /* 0x001fc40003800104 */
[----:B------:R-:W-:Y:S02]  /*0810*/  VIADDMNMX R6, R5, R12, R6, PT ;  /* 0x0000000c05067246 */ /* 0x000fe40003800106 */
[-C--:B-1----:R-:W-:Y:S02]  /*0820*/  VIADDMNMX R8, R3, R16.reuse, R8, PT ;  /* 0x0000001003087246 */ /* 0x082fe40003800108 */
[----:B------:R-:W-:Y:S01]  /*0830*/  VIADDMNMX R10, R5, R16, R10, PT ;  /* 0x00000010050a7246 */ /* 0x000fe2000380010a */
[----:B------:R-:W-:Y:S01]  /*0840*/  LDS R3, [R2+0xa00] ;  /* 0x000a000002037984 */ /* 0x000fe20000000800 */
[C---:B------:R-:W-:Y:S02]  /*0850*/  VIADDMNMX R4, R9.reuse, R13, R4, PT ;  /* 0x0000000d09047246 */ /* 0x040fe40003800104 */
[----:B------:R-:W-:Y:S02]  /*0860*/  VIADDMNMX R8, R9, R17, R8, PT ;  /* 0x0000001109087246 */ /* 0x000fe40003800108 */
[----:B------:R-:W-:-:S02]  /*0870*/  VIADDMNMX R6, R28, R13, R6, PT ;  /* 0x0000000d1c067246 */ /* 0x000fc40003800106 */
[----:B------:R-:W-:Y:S01]  /*0880*/  VIADDMNMX R10, R28, R17, R10, PT ;  /* 0x000000111c0a7246 */ /* 0x000fe2000380010a */
[----:B------:R-:W-:Y:S01]  /*0890*/  LDS R13, [R2+0xa80] ;  /* 0x000a8000020d7984 */ /* 0x000fe20000000800 */
[C---:B--2---:R-:W-:Y:S02]  /*08a0*/  VIADDMNMX R12, R25.reuse, R14, R4, PT ;  /* 0x0000000e190c7246 */ /* 0x044fe40003800104 */
[----:B------:R-:W-:Y:S02]  /*08b0*/  VIADDMNMX R25, R25, R18, R8, PT ;  /* 0x0000001219197246 */ /* 0x000fe40003800108 */
[C---:B---3--:R-:W-:Y:S02]  /*08c0*/  VIADDMNMX R16, R7.reuse, R14, R6, PT ;  /* 0x0000000e07107246 */ /* 0x048fe40003800106 */
[----:B------:R-:W-:Y:S01]  /*08d0*/  VIADDMNMX R17, R7, R18, R10, PT ;  /* 0x0000001207117246 */ /* 0x000fe2000380010a */
[----:B------:R-:W-:Y:S01]  /*08e0*/  LDS R14, [R2+0xb00] ;  /* 0x000b0000020e7984 */ /* 0x000fe20000000800 */
[----:B----4-:R-:W-:-:S02]  /*08f0*/  VIADDMNMX R12, R24, R15, R12, PT ;  /* 0x0000000f180c7246 */ /* 0x010fc4000380010c */
[-C--:B------:R-:W-:Y:S01]  /*0900*/  VIADDMNMX R24, R24, R19.reuse, R25, PT ;  /* 0x0000001318187246 */ /* 0x080fe20003800119 */
[----:B------:R-:W0:Y:S01]  /*0910*/  LDS.128 R4, [R0+-0x1fd0] ;  /* 0xffe0300000047984 */ /* 0x000e220000000c00 */
[C---:B------:R-:W-:Y:S02]  /*0920*/  VIADDMNMX R19, R26.reuse, R19, R17, PT ;  /* 0x000000131a137246 */ /* 0x040fe40003800111 */
[----:B------:R-:W-:Y:S01]  /*0930*/  VIADDMNMX R25, R26, R15, R16, PT ;  /* 0x0000000f1a197246 */ /* 0x000fe20003800110 */
[----:B------:R1:W2:Y:S04]  /*0940*/  LDS.128 R8, [R0+0x30] ;  /* 0x0000300000087984 */ /* 0x0002a80000000c00 */
[----:B------:R-:W3:Y:S04]  /*0950*/  LDS R18, [R2+0xb80] ;  /* 0x000b800002127984 */ /* 0x000ee80000000800 */
[----:B------:R-:W4:Y:S01]  /*0960*/  LDS R17, [R2+0xc00] ;  /* 0x000c000002117984 */ /* 0x000f220000000800 */
[----:B-1----:R-:W-:-:S03]  /*0970*/  VIADD R0, R0, 0x40 ;  /* 0x0000004000007836 */ /* 0x002fc60000000000 */
[----:B------:R-:W1:Y:S04]  /*0980*/  LDS R15, [R2+0xc80] ;  /* 0x000c8000020f7984 */ /* 0x000e680000000800 */
[----:B------:R-:W1:Y:S04]  /*0990*/  LDS R26, [R2+0xd00] ;  /* 0x000d0000021a7984 */ /* 0x000e680000000800 */
[----:B------:R0:W1:Y:S02]  /*09a0*/  LDS R16, [R2+0xd80] ;  /* 0x000d800002107984 */ /* 0x0000640000000800 */
[----:B0-----:R-:W-:Y:S01]  /*09b0*/  VIADD R2, R2, 0x1000 ;  /* 0x0000100002027836 */ /* 0x001fe20000000000 */
[----:B------:R-:W-:-:S02]  /*09c0*/  VIADDMNMX R12, R3, R4, R12, PT ;  /* 0x00000004030c7246 */ /* 0x000fc4000380010c */
[----:B------:R-:W-:Y:S02]  /*09d0*/  VIADDMNMX R25, R13, R4, R25, PT ;  /* 0x000000040d197246 */ /* 0x000fe40003800119 */
[-C--:B--2---:R-:W-:Y:S02]  /*09e0*/  VIADDMNMX R24, R3, R8.reuse, R24, PT ;  /* 0x0000000803187246 */ /* 0x084fe40003800118 */
[----:B------:R-:W-:Y:S02]  /*09f0*/  VIADDMNMX R8, R13, R8, R19, PT ;  /* 0x000000080d087246 */ /* 0x000fe40003800113 */
[C---:B------:R-:W-:Y:S02]  /*0a00*/  VIADDMNMX R12, R14.reuse, R5, R12, PT ;  /* 0x000000050e0c7246 */ /* 0x040fe4000380010c */
[----:B------:R-:W-:Y:S02]  /*0a10*/  VIADDMNMX R24, R14, R9, R24, PT ;  /* 0x000000090e187246 */ /* 0x000fe40003800118 */
[----:B---3--:R-:W-:-:S02]  /*0a20*/  VIADDMNMX R25, R18, R5, R25, PT ;  /* 0x0000000512197246 */ /* 0x008fc40003800119 */
[----:B------:R-:W-:Y:S02]  /*0a30*/  VIADDMNMX R8, R18, R9, R8, PT ;  /* 0x0000000912087246 */ /* 0x000fe40003800108 */
[C---:B----4-:R-:W-:Y:S02]  /*0a40*/  VIADDMNMX R12, R17.reuse, R6, R12, PT ;  /* 0x00000006110c7246 */ /* 0x050fe4000380010c */
[----:B------:R-:W-:Y:S02]  /*0a50*/  VIADDMNMX R24, R17, R10, R24, PT ;  /* 0x0000000a11187246 */ /* 0x000fe40003800118 */
[C---:B-1----:R-:W-:Y:S02]  /*0a60*/  VIADDMNMX R25, R15.reuse, R6, R25, PT ;  /* 0x000000060f197246 */ /* 0x042fe40003800119 */
[----:B------:R-:W-:Y:S02]  /*0a70*/  VIADDMNMX R8, R15, R10, R8, PT ;  /* 0x0000000a0f087246 */ /* 0x000fe40003800108 */
[----:B------:R-:W-:-:S02]  /*0a80*/  VIADDMNMX R3, R26, R7, R12, PT ;  /* 0x000000071a037246 */ /* 0x000fc4000380010c */
[----:B------:R-:W-:Y:S02]  /*0a90*/  VIADDMNMX R5, R26, R11, R24, PT ;  /* 0x0000000b1a057246 */ /* 0x000fe40003800118 */
[C---:B------:R-:W-:Y:S02]  /*0aa0*/  VIADDMNMX R7, R16.reuse, R7, R25, PT ;  /* 0x0000000710077246 */ /* 0x040fe40003800119 */
[----:B------:R-:W-:Y:S01]  /*0ab0*/  VIADDMNMX R11, R16, R11, R8, PT ;  /* 0x0000000b100b7246 */ /* 0x000fe20003800108 */
[----:B------:R-:W-:Y:S06]  /*0ac0*/  BRA.U UP0, `(.L_x_0) ;  /* 0xfffffff9004c7547 */ /* 0x000fec000b83ffff */
[----:B------:R-:W-:Y:S04]  /*0ad0*/  STG.E desc[UR8][R22.64], R3 ;  /* 0x0000000316007986 */ /* 0x000fe8000c101908 */
[----:B------:R-:W-:Y:S04]  /*0ae0*/  STG.E desc[UR8][R22.64+0x80], R7 ;  /* 0x0000800716007986 */ /* 0x000fe8000c101908 */
[----:B------:R-:W-:Y:S04]  /*0af0*/  STG.E desc[UR8][R20.64], R5 ;  /* 0x0000000514007986 */ /* 0x000fe8000c101908 */
[----:B------:R-:W-:Y:S01]  /*0b00*/  STG.E desc[UR8][R20.64+0x80], R11 ;  /* 0x0000800b14007986 */ /* 0x000fe2000c101908 */
[----:B------:R-:W-:Y:S05]  /*0b10*/  EXIT ;  /* 0x000000000000794d */ /* 0x000fea0003800000 */
.L_x_1:
[----:B------:R-:W-:-:S00]  /*0b20*/  BRA `(.L_x_1) ;  /* 0xfffffffc00fc7947 */ /* 0x000fc0000383ffff */
[----:B------:R-:W-:-:S00]  /*0b30*/  NOP ;  /* 0x0000000000007918 */ /* 0x000fc00000000000 */
        /* <DEDUP_REMOVED lines=12> */
.L_x_6:


//--------------------- .text._Z11proc_2_globPiiiii --------------------------
	.section	.text._Z11proc_2_globPiiiii,"ax",@progbits
	.align	128
        .global         _Z11proc_2_globPiiiii
        .type           _Z11proc_2_globPiiiii,@function
        .size           _Z11proc_2_globPiiiii,(.L_x_7 - _Z11proc_2_globPiiiii)
        .other          _Z11proc_2_globPiiiii,@"STO_CUDA_ENTRY STV_DEFAULT"
_Z11proc_2_globPiiiii:
.text._Z11proc_2_globPiiiii:
[----:B------:R-:W-:Y:S01]  /*0000*/  LDC R1, c[0x0][0x37c] ;  /* 0x0000df00ff017b82 */ /* 0x000fe20000000800 */
[----:B------:R-:W0:Y:S07]  /*0010*/  S2R R10, SR_TID.Y ;  /* 0x00000000000a7919 */ /* 0x000e2e0000002200 */
[----:B------:R-:W0:Y:S01]  /*0020*/  LDC.64 R4, c[0x0][0x388] ;  /* 0x0000e200ff047b82 */ /* 0x000e220000000a00 */
[----:B------:R-:W1:Y:S01]  /*0030*/  LDCU.64 UR8, c[0x0][0x358] ;  /* 0x00006b00ff0877ac */ /* 0x000e620008000a00 */
[----:B------:R-:W2:Y:S06]  /*0040*/  S2R R0, SR_TID.X ;  /* 0x0000000000007919 */ /* 0x000eac0000002100 */
[----:B------:R-:W3:Y:S08]  /*0050*/  S2UR UR4, SR_CTAID.X ;  /* 0x00000000000479c3 */ /* 0x000ef00000002500 */
[----:B------:R-:W4:Y:S08]  /*0060*/  LDC R7, c[0x0][0x394] ;  /* 0x0000e500ff077b82 */ /* 0x000f300000000800 */
[----:B------:R-:W5:Y:S01]  /*0070*/  LDC.64 R8, c[0x0][0x380] ;  /* 0x0000e000ff087b82 */ /* 0x000f620000000a00 */
[----:B0-----:R-:W-:-:S02]  /*0080*/  IMAD R2, R5, 0x40, R10 ;  /* 0x0000004005027824 */ /* 0x001fc400078e020a */
[----:B---3--:R-:W-:Y:S01]  /*0090*/  VIADD R3, R4, UR4 ;  /* 0x0000000404037c36 */ /* 0x008fe20008000000 */
[----:B--2---:R-:W-:-:S03]  /*00a0*/  LEA R5, R5, R0, 0x6 ;  /* 0x0000000005057211 */ /* 0x004fc600078e30ff */
[C---:B------:R-:W-:Y:S01]  /*00b0*/  IMAD R12, R3.reuse, 0x40, R10 ;  /* 0x00000040030c7824 */ /* 0x040fe200078e020a */
[----:B------:R-:W-:Y:S01]  /*00c0*/  LEA R3, R3, R0, 0x6 ;  /* 0x0000000003037211 */ /* 0x000fe200078e30ff */
[CC--:B----4-:R-:W-:Y:S02]  /*00d0*/  IMAD R4, R2.reuse, R7.reuse, RZ ;  /* 0x0000000702047224 */ /* 0x0d0fe400078e02ff */
[----:B------:R-:W-:Y:S02]  /*00e0*/  IMAD R17, R2, R7, R5 ;  /* 0x0000000702117224 */ /* 0x000fe400078e0205 */
[----:B------:R-:W-:Y:S02]  /*00f0*/  IMAD R6, R7, 0x20, R4 ;  /* 0x0000002007067824 */ /* 0x000fe400078e0204 */
[----:B------:R-:W-:Y:S02]  /*0100*/  IMAD.IADD R15, R4, 0x1, R3 ;  /* 0x00000001040f7824 */ /* 0x000fe400078e0203 */
[----:B------:R-:W-:Y:S01]  /*0110*/  IMAD.IADD R19, R5, 0x1, R6 ;  /* 0x0000000105137824 */ /* 0x000fe200078e0206 */
[----:B------:R-:W-:Y:S01]  /*0120*/  IADD3 R21, PT, PT, R6, R3, RZ ;  /* 0x0000000306157210 */ /* 0x000fe20007ffe0ff */
[----:B------:R-:W-:-:S02]  /*0130*/  IMAD R5, R12, R7, R5 ;  /* 0x000000070c057224 */ /* 0x000fc400078e0205 */
[----:B-----5:R-:W-:-:S04]  /*0140*/  IMAD.WIDE R16, R17, 0x4, R8 ;  /* 0x0000000411107825 */ /* 0x020fc800078e0208 */
[----:B------:R-:W-:Y:S01]  /*0150*/  IMAD R3, R7, 0x20, R5 ;  /* 0x0000002007037824 */ /* 0x000fe200078e0205 */
[----:B-1----:R-:W2:Y:S01]  /*0160*/  LDG.E R11, desc[UR8][R16.64] ;  /* 0x00000008100b7981 */ /* 0x002ea2000c1e1900 */
[----:B------:R-:W-:-:S03]  /*0170*/  IMAD.WIDE R6, R5, 0x4, R8 ;  /* 0x0000000405067825 */ /* 0x000fc600078e0208 */
[----:B------:R0:W3:Y:S01]  /*0180*/  LDG.E R12, desc[UR8][R16.64+0x80] ;  /* 0x00008008100c7981 */ /* 0x0000e2000c1e1900 */
[----:B------:R-:W-:-:S03]  /*0190*/  IMAD.WIDE R18, R19, 0x4, R8 ;  /* 0x0000000413127825 */ /* 0x000fc600078e0208 */
[----:B------:R-:W4:Y:S01]  /*01a0*/  LDG.E R20, desc[UR8][R6.64] ;  /* 0x0000000806147981 */ /* 0x000f22000c1e1900 */
[----:B------:R-:W-:-:S03]  /*01b0*/  IMAD.WIDE R4, R3, 0x4, R8 ;  /* 0x0000000403047825 */ /* 0x000fc600078e0208 */
[----:B------:R-:W5:Y:S01]  /*01c0*/  LDG.E R13, desc[UR8][R18.64] ;  /* 0x00000008120d7981 */ /* 0x000f62000c1e1900 */
[----:B------:R-:W-:-:S03]  /*01d0*/  IMAD.WIDE R2, R15, 0x4, R8 ;  /* 0x000000040f027825 */ /* 0x000fc600078e0208 */
[----:B------:R1:W4:Y:S01]  /*01e0*/  LDG.E R14, desc[UR8][R18.64+0x80] ;  /* 0x00008008120e7981 */ /* 0x000322000c1e1900 */
[----:B------:R-:W-:-:S03]  /*01f0*/  IMAD.WIDE R8, R21, 0x4, R8 ;  /* 0x0000000415087825 */ /* 0x000fc600078e0208 */
[----:B------:R-:W4:Y:S04]  /*0200*/  LDG.E R22, desc[UR8][R6.64+0x80] ;  /* 0x0000800806167981 */ /* 0x000f28000c1e1900 */
[----:B------:R-:W4:Y:S04]  /*0210*/  LDG.E R24, desc[UR8][R4.64] ;  /* 0x0000000804187981 */ /* 0x000f28000c1e1900 */
[----:B------:R-:W4:Y:S04]  /*0220*/  LDG.E R26, desc[UR8][R4.64+0x80] ;  /* 0x00008008041a7981 */ /* 0x000f28000c1e1900 */
[----:B------:R-:W4:Y:S04]  /*0230*/  LDG.E R21, desc[UR8][R2.64] ;  /* 0x0000000802157981 */ /* 0x000f28000c1e1900 */
[----:B------:R-:W4:Y:S04]  /*0240*/  LDG.E R23, desc[UR8][R2.64+0x80] ;  /* 0x0000800802177981 */ /* 0x000f28000c1e1900 */
[----:B------:R-:W4:Y:S04]  /*0250*/  LDG.E R25, desc[UR8][R8.64] ;  /* 0x0000000808197981 */ /* 0x000f28000c1e1900 */
[----:B------:R-:W4:Y:S01]  /*0260*/  LDG.E R27, desc[UR8][R8.64+0x80] ;  /* 0x00008008081b7981 */ /* 0x000f22000c1e1900 */
[----:B------:R-:W0:Y:S01]  /*0270*/  S2UR UR6, SR_CgaCtaId ;  /* 0x00000000000679c3 */ /* 0x000e220000008800 */
[----:B------:R-:W-:-:S02]  /*0280*/  UMOV UR4, 0x400 ;  /* 0x0000040000047882 */ /* 0x000fc40000000000 */
[----:B------:R-:W-:-:S04]  /*0290*/  UIADD3 UR5, UPT, UPT, UR4, 0x8000, URZ ;  /* 0x0000800004057890 */ /* 0x000fc8000fffe0ff */
[----:B0-----:R-:W-:Y:S02]  /*02a0*/  ULEA UR5, UR6, UR5, 0x18 ;  /* 0x0000000506057291 */ /* 0x001fe4000f8ec0ff */
[----:B------:R-:W-:Y:S02]  /*02b0*/  ULEA UR7, UR6, UR4, 0x18 ;  /* 0x0000000406077291 */ /* 0x000fe4000f8ec0ff */
[----:B------:R-:W-:Y:S02]  /*02c0*/  UIADD3 UR4, UPT, UPT, UR4, 0x4000, URZ ;  /* 0x0000400004047890 */ /* 0x000fe4000fffe0ff */
[----:B------:R-:W-:Y:S02]  /*02d0*/  LEA R15, R10, UR5, 0x8 ;  /* 0x000000050a0f7c11 */ /* 0x000fe4000f8e40ff */
[----:B------:R-:W-:Y:S02]  /*02e0*/  ULEA UR4, UR6, UR4, 0x18 ;  /* 0x0000000406047291 */ /* 0x000fe4000f8ec0ff */
[----:B------:R-:W-:-:S02]  /*02f0*/  LEA R17, R0, R15, 0x2 ;  /* 0x0000000f00117211 */ /* 0x000fc400078e10ff */
[C---:B------:R-:W-:Y:S02]  /*0300*/  LEA R15, R10.reuse, UR7, 0x8 ;  /* 0x000000070a0f7c11 */ /* 0x040fe4000f8e40ff */
[----:B-1----:R-:W-:-:S03]  /*0310*/  LEA R19, R10, UR4, 0x8 ;  /* 0x000000040a137c11 */ /* 0x002fc6000f8e40ff */
[C---:B------:R-:W-:Y:S01]  /*0320*/  IMAD R15, R0.reuse, 0x4, R15 ;  /* 0x00000004000f7824 */ /* 0x040fe200078e020f */
[----:B------:R-:W-:Y:S01]  /*0330*/  LEA R16, R0, R19, 0x2 ;  /* 0x0000001300107211 */ /* 0x000fe200078e10ff */
[----:B--2---:R0:W-:Y:S04]  /*0340*/  STS [R17], R11 ;  /* 0x0000000b11007388 */ /* 0x0041e80000000800 */
[----:B---3--:R1:W-:Y:S04]  /*0350*/  STS [R17+0x80], R12 ;  /* 0x0000800c11007388 */ /* 0x0083e80000000800 */
[----:B-----5:R2:W-:Y:S04]  /*0360*/  STS [R17+0x2000], R13 ;  /* 0x0020000d11007388 */ /* 0x0205e80000000800 */
[----:B----4-:R2:W-:Y:S04]  /*0370*/  STS [R17+0x2080], R14 ;  /* 0x0020800e11007388 */ /* 0x0105e80000000800 */
[----:B------:R2:W-:Y:S04]  /*0380*/  STS [R15], R20 ;  /* 0x000000140f007388 */ /* 0x0005e80000000800 */
[----:B------:R2:W-:Y:S04]  /*0390*/  STS [R15+0x80], R22 ;  /* 0x000080160f007388 */ /* 0x0005e80000000800 */
[----:B------:R2:W-:Y:S04]  /*03a0*/  STS [R15+0x2000], R24 ;  /* 0x002000180f007388 */ /* 0x0005e80000000800 */
[----:B------:R2:W-:Y:S04]  /*03b0*/  STS [R15+0x2080], R26 ;  /* 0x0020801a0f007388 */ /* 0x0005e80000000800 */
[----:B------:R2:W-:Y:S04]  /*03c0*/  STS [R16], R21 ;  /* 0x0000001510007388 */ /* 0x0005e80000000800 */
[----:B------:R2:W-:Y:S04]  /*03d0*/  STS [R16+0x80], R23 ;  /* 0x0000801710007388 */ /* 0x0005e80000000800 */
[----:B------:R2:W-:Y:S04]  /*03e0*/  STS [R16+0x2000], R25 ;  /* 0x0020001910007388 */ /* 0x0005e80000000800 */
[----:B------:R2:W-:Y:S01]  /*03f0*/  STS [R16+0x2080], R27 ;  /* 0x0020801b10007388 */ /* 0x0005e20000000800 */
[----:B0-----:R-:W-:-:S02]  /*0400*/  LEA R11, R10, 0x2000, 0x8 ;  /* 0x000020000a0b7811 */ /* 0x001fc400078e40ff */
[----:B-1----:R-:W-:-:S03]  /*0410*/  LEA R12, R0, 0x80, 0x2 ;  /* 0x00000080000c7811 */ /* 0x002fc600078e10ff */
[C---:B------:R-:W-:Y:S01]  /*0420*/  VIADD R10, R11.reuse, UR7 ;  /* 0x000000070b0a7c36 */ /* 0x040fe20008000000 */
[----:B------:R-:W-:Y:S01]  /*0430*/  IADD3 R11, PT, PT, R11, UR5, RZ ;  /* 0x000000050b0b7c10 */ /* 0x000fe2000fffe0ff */
[----:B------:R-:W-:Y:S01]  /*0440*/  VIADD R12, R12, UR4 ;  /* 0x000000040c0c7c36 */ /* 0x000fe20008000000 */
[----:B------:R-:W-:Y:S01]  /*0450*/  UMOV UR4, 0x80 ;  /* 0x0000008000047882 */ /* 0x000fe20000000000 */
[----:B--2---:R-:W-:Y:S06]  /*0460*/  BAR.SYNC.DEFER_BLOCKING 0x0 ;  /* 0x0000000000007b1d */ /* 0x004fec0000010000 */
.L_x_2:
[----:B------:R-:W-:Y:S01]  /*0470*/  LEA R17, R0, UR5, 0x2 ;  /* 0x0000000500117c11 */ /* 0x000fe2000f8e10ff */
[----:B------:R-:W-:Y:S01]  /*0480*/  LDS R14, [R10+-0x2000] ;  /* 0xffe000000a0e7984 */ /* 0x000fe20000000800 */
[----:B------:R-:W-:Y:S02]  /*0490*/  UIADD3 UR4, UPT, UPT, UR4, 0x100, URZ ;  /* 0x0000010004047890 */ /* 0x000fe4000fffe0ff */
[----:B------:R-:W-:Y:S01]  /*04a0*/  UIADD3 UR5, UPT, UPT, UR5, 0x100, URZ ;  /* 0x0000010005057890 */ /* 0x000fe2000fffe0ff */
[----:B0-----:R-:W0:Y:S01]  /*04b0*/  LDS R19, [R17] ;  /* 0x0000000011137984 */ /* 0x001e220000000800 */
[----:B------:R-:W-:-:S03]  /*04c0*/  UISETP.NE.AND UP0, UPT, UR4, 0x4080, UPT ;  /* 0x000040800400788c */ /* 0x000fc6000bf05270 */
[----:B------:R-:W1:Y:S01]  /*04d0*/  LDS R13, [R15] ;  /* 0x000000000f0d7984 */ /* 0x000e620000000800 */
[----:B0-----:R-:W-:-:S04]  /*04e0*/  IADD3 R18, PT, PT, R14, R19, RZ ;  /* 0x000000130e127210 */ /* 0x001fc80007ffe0ff */
[----:B-1----:R-:W-:Y:S02]  /*04f0*/  ISETP.GE.AND P0, PT, R18, R13, PT ;  /* 0x0000000d1200720c */ /* 0x002fe40003f06270 */
[----:B------:R-:W-:Y:S11]  /*0500*/  LDS R13, [R15+0x80] ;  /* 0x000080000f0d7984 */ /* 0x000ff60000000800 */
[----:B------:R-:W-:Y:S04]  /*0510*/  @!P0 STS [R15], R18 ;  /* 0x000000120f008388 */ /* 0x000fe80000000800 */
[----:B------:R-:W-:Y:S04]  /*0520*/  @!P0 LDS R14, [R10+-0x2000] ;  /* 0xffe000000a0e8984 */ /* 0x000fe80000000800 */
[----:B------:R-:W0:Y:S02]  /*0530*/  LDS R21, [R17+0x80] ;  /* 0x0000800011157984 */ /* 0x000e240000000800 */
[----:B0-----:R-:W-:-:S05]  /*0540*/  IMAD.IADD R20, R21, 0x1, R14 ;  /* 0x0000000115147824 */ /* 0x001fca00078e020e */
[----:B------:R-:W-:Y:S02]  /*0550*/  ISETP.GE.AND P0, PT, R20, R13, PT ;  /* 0x0000000d1400720c */ /* 0x000fe40003f06270 */
[----:B------:R-:W-:Y:S11]  /*0560*/  LDS R13, [R15+0x2000] ;  /* 0x002000000f0d7984 */ /* 0x000ff60000000800 */
[----:B------:R-:W-:Y:S04]  /*0570*/  @!P0 STS [R15+0x80], R20 ;  /* 0x000080140f008388 */ /* 0x000fe80000000800 */
[----:B------:R-:W0:Y:S02]  /*0580*/  LDS R14, [R10] ;  /* 0x000000000a0e7984 */ /* 0x000e240000000800 */
[----:B0-----:R-:W-:-:S04]  /*0590*/  IADD3 R22, PT, PT, R19, R14, RZ ;  /* 0x0000000e13167210 */ /* 0x001fc80007ffe0ff */
[----:B------:R-:W-:Y:S02]  /*05a0*/  ISETP.GE.AND P0, PT, R22, R13, PT ;  /* 0x0000000d1600720c */ /* 0x000fe40003f06270 */
[----:B------:R-:W-:Y:S11]  /*05b0*/  LDS R13, [R15+0x2080] ;  /* 0x002080000f0d7984 */ /* 0x000ff60000000800 */
[----:B------:R-:W-:Y:S04]  /*05c0*/  @!P0 STS [R15+0x2000], R22 ;  /* 0x002000160f008388 */ /* 0x000fe80000000800 */
[----:B------:R0:W1:Y:S02]  /*05d0*/  @!P0 LDS R14, [R10] ;  /* 0x000000000a0e8984 */ /* 0x0000640000000800 */
[----:B0-----:R-:W-:Y:S01]  /*05e0*/  IADD3 R10, PT, PT, R10, 0x4, RZ ;  /* 0x000000040a0a7810 */ /* 0x001fe20007ffe0ff */
[----:B-1----:R-:W-:-:S05]  /*05f0*/  IMAD.IADD R18, R21, 0x1, R14 ;  /* 0x0000000115127824 */ /* 0x002fca00078e020e */
[----:B------:R-:W-:-:S13]  /*0600*/  ISETP.GE.AND P0, PT, R18, R13, PT ;  /* 0x0000000d1200720c */ /* 0x000fda0003f06270 */
[----:B------:R-:W-:Y:S04]  /*0610*/  @!P0 STS [R15+0x2080], R18 ;  /* 0x002080120f008388 */ /* 0x000fe80000000800 */
[----:B------:R-:W-:Y:S04]  /*0620*/  LDS R20, [R11+-0x2000] ;  /* 0xffe000000b147984 */ /* 0x000fe80000000800 */
[----:B------:R-:W0:Y:S04]  /*0630*/  LDS R13, [R12+-0x80] ;  /* 0xffff80000c0d7984 */ /* 0x000e280000000800 */
[----:B------:R-:W1:Y:S01]  /*0640*/  LDS R14, [R16] ;  /* 0x00000000100e7984 */ /* 0x000e620000000800 */
[----:B0-----:R-:W-:-:S04]  /*0650*/  IADD3 R17, PT, PT, R20, R13, RZ ;  /* 0x0000000d14117210 */ /* 0x001fc80007ffe0ff */
[----:B-1----:R-:W-:Y:S02]  /*0660*/  ISETP.GE.AND P0, PT, R17, R14, PT ;  /* 0x0000000e1100720c */ /* 0x002fe40003f06270 */
[----:B------:R-:W-:Y:S11]  /*0670*/  LDS R14, [R16+0x80] ;  /* 0x00008000100e7984 */ /* 0x000ff60000000800 */
[----:B------:R-:W-:Y:S04]  /*0680*/  @!P0 STS [R16], R17 ;  /* 0x0000001110008388 */ /* 0x000fe80000000800 */
[----:B------:R-:W0:Y:S02]  /*0690*/  LDS R13, [R12] ;  /* 0x000000000c0d7984 */ /* 0x000e240000000800 */
[----:B0-----:R-:W-:-:S05]  /*06a0*/  IMAD.IADD R19, R20, 0x1, R13 ;  /* 0x0000000114137824 */ /* 0x001fca00078e020d */
[----:B------:R-:W-:Y:S02]  /*06b0*/  ISETP.GE.AND P0, PT, R19, R14, PT ;  /* 0x0000000e1300720c */ /* 0x000fe40003f06270 */
[----:B------:R-:W-:Y:S11]  /*06c0*/  LDS R14, [R16+0x2000] ;  /* 0x00200000100e7984 */ /* 0x000ff60000000800 */
[----:B------:R-:W-:Y:S04]  /*06d0*/  @!P0 STS [R16+0x80], R19 ;  /* 0x0000801310008388 */ /* 0x000fe80000000800 */
[----:B------:R0:W-:Y:S04]  /*06e0*/  LDS R18, [R11] ;  /* 0x000000000b127984 */ /* 0x0001e80000000800 */
[----:B------:R-:W1:Y:S01]  /*06f0*/  LDS R13, [R12+-0x80] ;  /* 0xffff80000c0d7984 */ /* 0x000e620000000800 */
[----:B0-----:R-:W-:Y:S01]  /*0700*/  VIADD R11, R11, 0x4 ;  /* 0x000000040b0b7836 */ /* 0x001fe20000000000 */
[----:B-1----:R-:W-:-:S04]  /*0710*/  IADD3 R21, PT, PT, R18, R13, RZ ;  /* 0x0000000d12157210 */ /* 0x002fc80007ffe0ff */
[----:B------:R-:W-:Y:S02]  /*0720*/  ISETP.GE.AND P0, PT, R21, R14, PT ;  /* 0x0000000e1500720c */ /* 0x000fe40003f06270 */
[----:B------:R-:W-:Y:S11]  /*0730*/  LDS R14, [R16+0x2080] ;  /* 0x00208000100e7984 */ /* 0x000ff60000000800 */
[----:B------:R-:W-:Y:S04]  /*0740*/  @!P0 STS [R16+0x2000], R21 ;  /* 0x0020001510008388 */ /* 0x000fe80000000800 */
[----:B------:R0:W1:Y:S02]  /*0750*/  LDS R13, [R12] ;  /* 0x000000000c0d7984 */ /* 0x0000640000000800 */
[----:B0-----:R-:W-:Y:S01]  /*0760*/  IADD3 R12, PT, PT, R12, 0x100, RZ ;  /* 0x000001000c0c7810 */ /* 0x001fe20007ffe0ff */
[----:B-1----:R-:W-:-:S05]  /*0770*/  IMAD.IADD R13, R18, 0x1, R13 ;  /* 0x00000001120d7824 */ /* 0x002fca00078e020d */
[----:B------:R-:W-:-:S13]  /*0780*/  ISETP.GE.AND P0, PT, R13, R14, PT ;  /* 0x0000000e0d00720c */ /* 0x000fda0003f06270 */
[----:B------:R0:W-:Y:S01]  /*0790*/  @!P0 STS [R16+0x2080], R13 ;  /* 0x0020800d10008388 */ /* 0x0001e20000000800 */
[----:B------:R-:W-:Y:S06]  /*07a0*/  BAR.SYNC.DEFER_BLOCKING 0x0 ;  /* 0x0000000000007b1d */ /* 0x000fec0000010000 */
[----:B------:R-:W-:Y:S05]  /*07b0*/  BRA.U UP0, `(.L_x_2) ;  /* 0xfffffffd002c7547 */ /* 0x000fea000b83ffff */
[----:B------:R-:W1:Y:S04]  /*07c0*/  LDS R11, [R15] ;  /* 0x000000000f0b7984 */ /* 0x000e680000000800 */
[----:B0-----:R-:W0:Y:S04]  /*07d0*/  LDS R13, [R15+0x80] ;  /* 0x000080000f0d7984 */ /* 0x001e280000000800 */
[----:B------:R-:W2:Y:S04]  /*07e0*/  LDS R17, [R15+0x2000] ;  /* 0x002000000f117984 */ /* 0x000ea80000000800 */
[----:B------:R-:W3:Y:S04]  /*07f0*/  LDS R19, [R15+0x2080] ;  /* 0x002080000f137984 */ /* 0x000ee80000000800 */
[----:B------:R-:W4:Y:S04]  /*0800*/  LDS R21, [R16] ;  /* 0x0000000010157984 */ /* 0x000f280000000800 */
[----:B------:R-:W5:Y:S04]  /*0810*/  LDS R23, [R16+0x80] ;  /* 0x0000800010177984 */ /* 0x000f680000000800 */
[----:B------:R-:W5:Y:S04]  /*0820*/  LDS R25, [R16+0x2000] ;  /* 0x0020000010197984 */ /* 0x000f680000000800 */
[----:B------:R-:W5:Y:S04]  /*0830*/  LDS R27, [R16+0x2080] ;  /* 0x00208000101b7984 */ /* 0x000f680000000800 */
[----:B-1----:R-:W-:Y:S04]  /*0840*/  STG.E desc[UR8][R6.64], R11 ;  /* 0x0000000b06007986 */ /* 0x002fe8000c101908 */
[----:B0-----:R-:W-:Y:S04]  /*0850*/  STG.E desc[UR8][R6.64+0x80], R13 ;  /* 0x0000800d06007986 */ /* 0x001fe8000c101908 */
[----:B--2---:R-:W-:Y:S04]  /*0860*/  STG.E desc[UR8][R4.64], R17 ;  /* 0x0000001104007986 */ /* 0x004fe8000c101908 */
[----:B---3--:R-:W-:Y:S04]  /*0870*/  STG.E desc[UR8][R4.64+0x80], R19 ;  /* 0x0000801304007986 */ /* 0x008fe8000c101908 */
[----:B----4-:R-:W-:Y:S04]  /*0880*/  STG.E desc[UR8][R2.64], R21 ;  /* 0x0000001502007986 */ /* 0x010fe8000c101908 */
[----:B-----5:R-:W-:Y:S04]  /*0890*/  STG.E desc[UR8][R2.64+0x80], R23 ;  /* 0x0000801702007986 */ /* 0x020fe8000c101908 */
[----:B------:R-:W-:Y:S04]  /*08a0*/  STG.E desc[UR8][R8.64], R25 ;  /* 0x0000001908007986 */ /* 0x000fe8000c101908 */
[----:B------:R-:W-:Y:S01]  /*08b0*/  STG.E desc[UR8][R8.64+0x80], R27 ;  /* 0x0000801b08007986 */ /* 0x000fe2000c101908 */
[----:B------:R-:W-:Y:S05]  /*08c0*/  EXIT ;  /* 0x000000000000794d */ /* 0x000fea0003800000 */
.L_x_3:
        /* <DEDUP_REMOVED lines=11> */
.L_x_7:


//--------------------- .text._Z11proc_1_globPiiii --------------------------
	.section	.text._Z11proc_1_globPiiii,"ax",@progbits
	.align	128
        .global         _Z11proc_1_globPiiii
        .type           _Z11proc_1_globPiiii,@function
        .size           _Z11proc_1_globPiiii,(.L_x_8 - _Z11proc_1_globPiiii)
        .other          _Z11proc_1_globPiiii,@"STO_CUDA_ENTRY STV_DEFAULT"
_Z11proc_1_globPiiii:
.text._Z11proc_1_globPiiii:
[----:B------:R-:W-:Y:S01]  /*0000*/  LDC R1, c[0x0][0x37c] ;  /* 0x0000df00ff017b82 */ /* 0x000fe20000000800 */
[----:B------:R-:W0:Y:S07]  /*0010*/  S2R R6, SR_TID.Y ;  /* 0x0000000000067919 */ /* 0x000e2e0000002200 */
[----:B------:R-:W0:Y:S01]  /*0020*/  LDC R3, c[0x0][0x388] ;  /* 0x0000e200ff037b82 */ /* 0x000e220000000800 */
[----:B------:R-:W1:Y:S01]  /*0030*/  LDCU.64 UR6, c[0x0][0x358] ;  /* 0x00006b00ff0677ac */ /* 0x000e620008000a00 */
[----:B------:R-:W2:Y:S06]  /*0040*/  S2R R8, SR_TID.X ;  /* 0x0000000000087919 */ /* 0x000eac0000002100 */
[----:B------:R-:W3:Y:S08]  /*0050*/  LDC R2, c[0x0][0x390] ;  /* 0x0000e400ff027b82 */ /* 0x000ef00000000800 */
[----:B------:R-:W4:Y:S01]  /*0060*/  LDC.64 R4, c[0x0][0x380] ;  /* 0x0000e000ff047b82 */ /* 0x000f220000000a00 */
[----:B0-----:R-:W-:-:S02]  /*0070*/  IMAD R0, R3, 0x40, R6 ;  /* 0x0000004003007824 */ /* 0x001fc400078e0206 */
[----:B--2---:R-:W-:-:S04]  /*0080*/  IMAD R3, R3, 0x40, R8 ;  /* 0x0000004003037824 */ /* 0x004fc800078e0208 */
[----:B---3--:R-:W-:-:S05]  /*0090*/  IMAD R3, R0, R2, R3 ;  /* 0x0000000200037224 */ /* 0x008fca00078e0203 */
[----:B------:R-:W-:Y:S01]  /*00a0*/  LEA R7, R2, R3, 0x5 ;  /* 0x0000000302077211 */ /* 0x000fe200078e28ff */
[----:B----4-:R-:W-:-:S04]  /*00b0*/  IMAD.WIDE R2, R3, 0x4, R4 ;  /* 0x0000000403027825 */ /* 0x010fc800078e0204 */
[----:B------:R-:W-:Y:S01]  /*00c0*/  IMAD.WIDE R4, R7, 0x4, R4 ;  /* 0x0000000407047825 */ /* 0x000fe200078e0204 */
[----:B-1----:R-:W2:Y:S04]  /*00d0*/  LDG.E R9, desc[UR6][R2.64] ;  /* 0x0000000602097981 */ /* 0x002ea8000c1e1900 */
[----:B------:R-:W3:Y:S04]  /*00e0*/  LDG.E R11, desc[UR6][R2.64+0x80] ;  /* 0x00008006020b7981 */ /* 0x000ee8000c1e1900 */
[----:B------:R-:W4:Y:S04]  /*00f0*/  LDG.E R13, desc[UR6][R4.64] ;  /* 0x00000006040d7981 */ /* 0x000f28000c1e1900 */
[----:B------:R-:W5:Y:S01]  /*0100*/  LDG.E R15, desc[UR6][R4.64+0x80] ;  /* 0x00008006040f7981 */ /* 0x000f62000c1e1900 */
[----:B------:R-:W0:Y:S01]  /*0110*/  S2UR UR5, SR_CgaCtaId ;  /* 0x00000000000579c3 */ /* 0x000e220000008800 */
[----:B------:R-:W-:-:S02]  /*0120*/  UMOV UR4, 0x400 ;  /* 0x0000040000047882 */ /* 0x000fc40000000000 */
[----:B0-----:R-:W-:-:S06]  /*0130*/  ULEA UR4, UR5, UR4, 0x18 ;  /* 0x0000000405047291 */ /* 0x001fcc000f8ec0ff */
[----:B------:R-:W-:Y:S02]  /*0140*/  LEA R7, R6, UR4, 0x8 ;  /* 0x0000000406077c11 */ /* 0x000fe4000f8e40ff */
[C---:B------:R-:W-:Y:S01]  /*0150*/  LEA R6, R8.reuse, UR4, 0x2 ;  /* 0x0000000408067c11 */ /* 0x040fe2000f8e10ff */
[----:B------:R-:W-:Y:S02]  /*0160*/  UMOV UR4, 0x100 ;  /* 0x0000010000047882 */ /* 0x000fe40000000000 */
[----:B------:R-:W-:Y:S01]  /*0170*/  IMAD R0, R8, 0x4, R7 ;  /* 0x0000000408007824 */ /* 0x000fe200078e0207 */
[----:B------:R-:W-:Y:S01]  /*0180*/  IADD3 R7, PT, PT, R7, 0x2004, RZ ;  /* 0x0000200407077810 */ /* 0x000fe20007ffe0ff */
[----:B------:R-:W-:-:S03]  /*0190*/  VIADD R6, R6, 0x100 ;  /* 0x0000010006067836 */ /* 0x000fc60000000000 */
[----:B--2---:R0:W-:Y:S04]  /*01a0*/  STS [R0], R9 ;  /* 0x0000000900007388 */ /* 0x0041e80000000800 */
[----:B---3--:R0:W-:Y:S04]  /*01b0*/  STS [R0+0x80], R11 ;  /* 0x0000800b00007388 */ /* 0x0081e80000000800 */
[----:B----4-:R0:W-:Y:S04]  /*01c0*/  STS [R0+0x2000], R13 ;  /* 0x0020000d00007388 */ /* 0x0101e80000000800 */
[----:B-----5:R0:W-:Y:S01]  /*01d0*/  STS [R0+0x2080], R15 ;  /* 0x0020800f00007388 */ /* 0x0201e20000000800 */
[----:B------:R-:W-:Y:S06]  /*01e0*/  BAR.SYNC.DEFER_BLOCKING 0x0 ;  /* 0x0000000000007b1d */ /* 0x000fec0000010000 */
.L_x_4:
[----:B0-----:R-:W-:Y:S01]  /*01f0*/  LDS R11, [R7+-0x2004] ;  /* 0xffdffc00070b7984 */ /* 0x001fe20000000800 */
[----:B------:R-:W-:-:S03]  /*0200*/  UIADD3 UR4, UPT, UPT, UR4, 0x200, URZ ;  /* 0x0000020004047890 */ /* 0x000fc6000fffe0ff */
[----:B-1----:R-:W0:Y:S01]  /*0210*/  LDS R8, [R6+-0x100] ;  /* 0xffff000006087984 */ /* 0x002e220000000800 */
[----:B------:R-:W-:-:S03]  /*0220*/  UISETP.NE.AND UP0, UPT, UR4, 0x4100, UPT ;  /* 0x000041000400788c */ /* 0x000fc6000bf05270 */
[----:B------:R-:W1:Y:S01]  /*0230*/  LDS R9, [R0] ;  /* 0x0000000000097984 */ /* 0x000e620000000800 */
[----:B0-----:R-:W-:-:S05]  /*0240*/  IMAD.IADD R10, R11, 0x1, R8 ;  /* 0x000000010b0a7824 */ /* 0x001fca00078e0208 */
[----:B-1----:R-:W-:Y:S02]  /*0250*/  ISETP.GE.AND P0, PT, R10, R9, PT ;  /* 0x000000090a00720c */ /* 0x002fe40003f06270 */
[----:B------:R-:W-:Y:S11]  /*0260*/  LDS R9, [R0+0x80] ;  /* 0x0000800000097984 */ /* 0x000ff60000000800 */
[----:B------:R-:W-:Y:S04]  /*0270*/  @!P0 STS [R0], R10 ;  /* 0x0000000a00008388 */ /* 0x000fe80000000800 */
[----:B------:R-:W-:Y:S04]  /*0280*/  @!P0 LDS R11, [R7+-0x2004] ;  /* 0xffdffc00070b8984 */ /* 0x000fe80000000800 */
[----:B------:R-:W0:Y:S02]  /*0290*/  LDS R8, [R6+-0x80] ;  /* 0xffff800006087984 */ /* 0x000e240000000800 */
[----:B0-----:R-:W-:-:S05]  /*02a0*/  IMAD.IADD R12, R8, 0x1, R11 ;  /* 0x00000001080c7824 */ /* 0x001fca00078e020b */
[----:B------:R-:W-:Y:S02]  /*02b0*/  ISETP.GE.AND P0, PT, R12, R9, PT ;  /* 0x000000090c00720c */ /* 0x000fe40003f06270 */
[----:B------:R-:W-:Y:S11]  /*02c0*/  LDS R9, [R0+0x2000] ;  /* 0x0020000000097984 */ /* 0x000ff60000000800 */
[----:B------:R-:W-:Y:S04]  /*02d0*/  @!P0 STS [R0+0x80], R12 ;  /* 0x0000800c00008388 */ /* 0x000fe80000000800 */
[----:B------:R-:W-:Y:S04]  /*02e0*/  LDS R11, [R7+-0x4] ;  /* 0xfffffc00070b7984 */ /* 0x000fe80000000800 */
[----:B------:R-:W0:Y:S02]  /*02f0*/  LDS R8, [R6+-0x100] ;  /* 0xffff000006087984 */ /* 0x000e240000000800 */
[----:B0-----:R-:W-:-:S04]  /*0300*/  IADD3 R13, PT, PT, R11, R8, RZ ;  /* 0x000000080b0d7210 */ /* 0x001fc80007ffe0ff */
[----:B------:R-:W-:Y:S02]  /*0310*/  ISETP.GE.AND P0, PT, R13, R9, PT ;  /* 0x000000090d00720c */ /* 0x000fe40003f06270 */
[----:B------:R-:W-:Y:S11]  /*0320*/  LDS R9, [R0+0x2080] ;  /* 0x0020800000097984 */ /* 0x000ff60000000800 */
[----:B------:R-:W-:Y:S04]  /*0330*/  @!P0 STS [R0+0x2000], R13 ;  /* 0x0020000d00008388 */ /* 0x000fe80000000800 */
[----:B------:R-:W-:Y:S04]  /*0340*/  @!P0 LDS R11, [R7+-0x4] ;  /* 0xfffffc00070b8984 */ /* 0x000fe80000000800 */
[----:B------:R-:W0:Y:S02]  /*0350*/  LDS R8, [R6+-0x80] ;  /* 0xffff800006087984 */ /* 0x000e240000000800 */
[----:B0-----:R-:W-:-:S05]  /*0360*/  IMAD.IADD R10, R8, 0x1, R11 ;  /* 0x00000001080a7824 */ /* 0x001fca00078e020b */
[----:B------:R-:W-:-:S13]  /*0370*/  ISETP.GE.AND P0, PT, R10, R9, PT ;  /* 0x000000090a00720c */ /* 0x000fda0003f06270 */
[----:B------:R-:W-:Y:S01]  /*0380*/  @!P0 STS [R0+0x2080], R10 ;  /* 0x0020800a00008388 */ /* 0x000fe20000000800 */
[----:B------:R-:W-:Y:S06]  /*0390*/  BAR.SYNC.DEFER_BLOCKING 0x0 ;  /* 0x0000000000007b1d */ /* 0x000fec0000010000 */
[----:B------:R-:W-:Y:S04]  /*03a0*/  LDS R11, [R7+-0x2000] ;  /* 0xffe00000070b7984 */ /* 0x000fe80000000800 */
[----:B------:R-:W0:Y:S04]  /*03b0*/  LDS R8, [R6] ;  /* 0x0000000006087984 */ /* 0x000e280000000800 */
[----:B------:R-:W1:Y:S01]  /*03c0*/  LDS R9, [R0] ;  /* 0x0000000000097984 */ /* 0x000e620000000800 */
[----:B0-----:R-:W-:-:S05]  /*03d0*/  IMAD.IADD R12, R11, 0x1, R8 ;  /* 0x000000010b0c7824 */ /* 0x001fca00078e0208 */
[----:B-1----:R-:W-:Y:S02]  /*03e0*/  ISETP.GE.AND P0, PT, R12, R9, PT ;  /* 0x000000090c00720c */ /* 0x002fe40003f06270 */
[----:B------:R-:W-:Y:S11]  /*03f0*/  LDS R9, [R0+0x80] ;  /* 0x0000800000097984 */ /* 0x000ff60000000800 */
[----:B------:R-:W-:Y:S04]  /*0400*/  @!P0 STS [R0], R12 ;  /* 0x0000000c00008388 */ /* 0x000fe80000000800 */
[----:B------:R-:W-:Y:S04]  /*0410*/  @!P0 LDS R11, [R7+-0x2000] ;  /* 0xffe00000070b8984 */ /* 0x000fe80000000800 */
[----:B------:R-:W0:Y:S02]  /*0420*/  LDS R8, [R6+0x80] ;  /* 0x0000800006087984 */ /* 0x000e240000000800 */
[----:B0-----:R-:W-:-:S04]  /*0430*/  IADD3 R10, PT, PT, R8, R11, RZ ;  /* 0x0000000b080a7210 */ /* 0x001fc80007ffe0ff */
[----:B------:R-:W-:Y:S02]  /*0440*/  ISETP.GE.AND P0, PT, R10, R9, PT ;  /* 0x000000090a00720c */ /* 0x000fe40003f06270 */
[----:B------:R-:W-:Y:S11]  /*0450*/  LDS R9, [R0+0x2000] ;  /* 0x0020000000097984 */ /* 0x000ff60000000800 */
[----:B------:R-:W-:Y:S04]  /*0460*/  @!P0 STS [R0+0x80], R10 ;  /* 0x0000800a00008388 */ /* 0x000fe80000000800 */
[----:B------:R-:W-:Y:S04]  /*0470*/  LDS R11, [R7] ;  /* 0x00000000070b7984 */ /* 0x000fe80000000800 */
[----:B------:R-:W0:Y:S02]  /*0480*/  LDS R8, [R6] ;  /* 0x0000000006087984 */ /* 0x000e240000000800 */
[----:B0-----:R-:W-:-:S05]  /*0490*/  IMAD.IADD R13, R11, 0x1, R8 ;  /* 0x000000010b0d7824 */ /* 0x001fca00078e0208 */
[----:B------:R-:W-:Y:S02]  /*04a0*/  ISETP.GE.AND P0, PT, R13, R9, PT ;  /* 0x000000090d00720c */ /* 0x000fe40003f06270 */
[----:B------:R-:W-:Y:S11]  /*04b0*/  LDS R9, [R0+0x2080] ;  /* 0x0020800000097984 */ /* 0x000ff60000000800 */
[----:B------:R-:W-:Y:S04]  /*04c0*/  @!P0 STS [R0+0x2000], R13 ;  /* 0x0020000d00008388 */ /* 0x000fe80000000800 */
[----:B------:R0:W-:Y:S04]  /*04d0*/  @!P0 LDS R11, [R7] ;  /* 0x00000000070b8984 */ /* 0x0001e80000000800 */
[----:B------:R1:W2:Y:S01]  /*04e0*/  LDS R8, [R6+0x80] ;  /* 0x0000800006087984 */ /* 0x0002a20000000800 */
[----:B0-----:R-:W-:Y:S01]  /*04f0*/  VIADD R7, R7, 0x8 ;  /* 0x0000000807077836 */ /* 0x001fe20000000000 */
[----:B-1----:R-:W-:-:S02]  /*0500*/  IADD3 R6, PT, PT, R6, 0x200, RZ ;  /* 0x0000020006067810 */ /* 0x002fc40007ffe0ff */
[----:B--2---:R-:W-:-:S04]  /*0510*/  IADD3 R8, PT, PT, R8, R11, RZ ;  /* 0x0000000b08087210 */ /* 0x004fc80007ffe0ff */
[----:B------:R-:W-:-:S13]  /*0520*/  ISETP.GE.AND P0, PT, R8, R9, PT ;  /* 0x000000090800720c */ /* 0x000fda0003f06270 */
[----:B------:R1:W-:Y:S01]  /*0530*/  @!P0 STS [R0+0x2080], R8 ;  /* 0x0020800800008388 */ /* 0x0003e20000000800 */
[----:B------:R-:W-:Y:S06]  /*0540*/  BAR.SYNC.DEFER_BLOCKING 0x0 ;  /* 0x0000000000007b1d */ /* 0x000fec0000010000 */
[----:B------:R-:W-:Y:S05]  /*0550*/  BRA.U UP0, `(.L_x_4) ;  /* 0xfffffffd00247547 */ /* 0x000fea000b83ffff */
[----:B------:R-:W0:Y:S04]  /*0560*/  LDS R7, [R0] ;  /* 0x0000000000077984 */ /* 0x000e280000000800 */
[----:B------:R-:W2:Y:S04]  /*0570*/  LDS R9, [R0+0x80] ;  /* 0x0000800000097984 */ /* 0x000ea80000000800 */
[----:B------:R-:W3:Y:S04]  /*0580*/  LDS R11, [R0+0x2000] ;  /* 0x00200000000b7984 */ /* 0x000ee80000000800 */
[----:B------:R-:W4:Y:S04]  /*0590*/  LDS R13, [R0+0x2080] ;  /* 0x00208000000d7984 */ /* 0x000f280000000800 */
[----:B0-----:R-:W-:Y:S04]  /*05a0*/  STG.E desc[UR6][R2.64], R7 ;  /* 0x0000000702007986 */ /* 0x001fe8000c101906 */
[----:B--2---:R-:W-:Y:S04]  /*05b0*/  STG.E desc[UR6][R2.64+0x80], R9 ;  /* 0x0000800902007986 */ /* 0x004fe8000c101906 */
[----:B---3--:R-:W-:Y:S04]  /*05c0*/  STG.E desc[UR6][R4.64], R11 ;  /* 0x0000000b04007986 */ /* 0x008fe8000c101906 */
[----:B----4-:R-:W-:Y:S01]  /*05d0*/  STG.E desc[UR6][R4.64+0x80], R13 ;  /* 0x0000800d04007986 */ /* 0x010fe2000c101906 */
[----:B------:R-:W-:Y:S05]  /*05e0*/  EXIT ;  /* 0x000000000000794d */ /* 0x000fea0003800000 */
.L_x_5:
        /* <DEDUP_REMOVED lines=9> */
.L_x_8:


//--------------------- .nv.shared._Z11proc_3_globPiiiiii --------------------------
	.section	.nv.shared._Z11proc_3_globPiiiiii,"aw",@nobits
	.sectionflags	@""
	.align	4
.nv.shared._Z11proc_3_globPiiiiii:
	.zero		33792


//--------------------- .nv.shared.reserved.0     --------------------------
	.section	.nv.shared.reserved.0,"aw",@nobits
	.weak		__nv_reservedSMEM_offset_0_alias
	.size		__nv_reservedSMEM_offset_0_alias, 0, 64
	.other		__nv_reservedSMEM_offset_0_alias,@"STO_CUDA_RESERVED_SHARED STV_DEFAULT"
__nv_reservedSMEM_offset_0_alias:
	.zero		0
	.zero		64


//--------------------- .nv.shared._Z11proc_2_globPiiiii --------------------------
	.section	.nv.shared._Z11proc_2_globPiiiii,"aw",@nobits
	.sectionflags	@""
	.align	4
.nv.shared._Z11proc_2_globPiiiii:
	.zero		50176


//--------------------- .nv.shared._Z11proc_1_globPiiii --------------------------
	.section	.nv.shared._Z11proc_1_globPiiii,"aw",@nobits
	.sectionflags	@""
	.align	4
.nv.shared._Z11proc_1_globPiiii:
	.zero		17408


//--------------------- .nv.constant0._Z11proc_3_globPiiiiii --------------------------
	.section	.nv.constant0._Z11proc_3_globPiiiiii,"a",@progbits
	.sectionflags	@""
	.align	4
.nv.constant0._Z11proc_3_globPiiiiii:
	.zero		924


//--------------------- .nv.constant0._Z11proc_2_globPiiiii --------------------------
	.section	.nv.constant0._Z11proc_2_globPiiiii,"a",@progbits
	.sectionflags	@""
	.align	4
.nv.constant0._Z11proc_2_globPiiiii:
	.zero		920


//--------------------- .nv.constant0._Z11proc_1_globPiiii --------------------------
	.section	.nv.constant0._Z11proc_1_globPiiii,"a",@progbits
	.sectionflags	@""
	.align	4
.nv.constant0._Z11proc_1_globPiiii:
	.zero		916


//--------------------- SYMBOLS --------------------------

	.type		.nv.reservedSmem.offset0,@object
	.size		.nv.reservedSmem.offset0,0x4
	.type		.nv.reservedSmem.cap,@object
	.size		.nv.reservedSmem.cap,0x4
